//
// Generated by NVIDIA NVVM Compiler
//
// Compiler Build ID: CL-36424714
// Cuda compilation tools, release 13.0, V13.0.88
// Based on NVVM 20.0.0
//

.version 9.0
.target sm_100
.address_size 64

	// .globl	_Z17fused_tanh_0_cudaPKfS0_S0_Pfii
.extern .shared .align 16 .b8 shared_data[];

.visible .entry _Z17fused_tanh_0_cudaPKfS0_S0_Pfii(
	.param .u64 .ptr .align 1 _Z17fused_tanh_0_cudaPKfS0_S0_Pfii_param_0,
	.param .u64 .ptr .align 1 _Z17fused_tanh_0_cudaPKfS0_S0_Pfii_param_1,
	.param .u64 .ptr .align 1 _Z17fused_tanh_0_cudaPKfS0_S0_Pfii_param_2,
	.param .u64 .ptr .align 1 _Z17fused_tanh_0_cudaPKfS0_S0_Pfii_param_3,
	.param .u32 _Z17fused_tanh_0_cudaPKfS0_S0_Pfii_param_4,
	.param .u32 _Z17fused_tanh_0_cudaPKfS0_S0_Pfii_param_5
)
{
	.reg .pred 	%p<13>;
	.reg .b32 	%r<38>;
	.reg .b32 	%f<125>;
	.reg .b64 	%rd<35>;

	ld.param.u64 	%rd12, [_Z17fused_tanh_0_cudaPKfS0_S0_Pfii_param_0];
	ld.param.u64 	%rd13, [_Z17fused_tanh_0_cudaPKfS0_S0_Pfii_param_1];
	ld.param.u64 	%rd10, [_Z17fused_tanh_0_cudaPKfS0_S0_Pfii_param_2];
	ld.param.u64 	%rd11, [_Z17fused_tanh_0_cudaPKfS0_S0_Pfii_param_3];
	ld.param.u32 	%r24, [_Z17fused_tanh_0_cudaPKfS0_S0_Pfii_param_4];
	ld.param.u32 	%r23, [_Z17fused_tanh_0_cudaPKfS0_S0_Pfii_param_5];
	cvta.to.global.u64 	%rd1, %rd13;
	cvta.to.global.u64 	%rd2, %rd12;
	mov.u32 	%r25, %ctaid.x;
	mov.u32 	%r26, %ntid.x;
	mov.u32 	%r27, %tid.x;
	mad.lo.s32 	%r1, %r25, %r26, %r27;
	setp.ge.s32 	%p1, %r1, %r24;
	@%p1 bra 	$L__BB0_15;
	cvta.to.global.u64 	%rd14, %rd10;
	mul.wide.s32 	%rd15, %r1, 4;
	add.s64 	%rd16, %rd14, %rd15;
	ld.global.f32 	%f124, [%rd16];
	setp.lt.s32 	%p2, %r23, 1;
	@%p2 bra 	$L__BB0_14;
	mul.lo.s32 	%r2, %r23, %r1;
	and.b32  	%r3, %r23, 15;
	setp.lt.u32 	%p3, %r23, 16;
	mov.b32 	%r34, 0;
	@%p3 bra 	$L__BB0_5;
	and.b32  	%r34, %r23, 2147483632;
	neg.s32 	%r32, %r34;
	add.s64 	%rd3, %rd2, 32;
	add.s64 	%rd33, %rd1, 32;
	mov.u32 	%r31, %r2;
$L__BB0_4:
	.pragma "nounroll";
	mul.wide.s32 	%rd17, %r31, 4;
	add.s64 	%rd18, %rd3, %rd17;
	ld.global.f32 	%f16, [%rd18+-32];
	ld.global.f32 	%f17, [%rd33+-32];
	fma.rn.f32 	%f18, %f16, %f17, %f124;
	ld.global.f32 	%f19, [%rd18+-28];
	ld.global.f32 	%f20, [%rd33+-28];
	fma.rn.f32 	%f21, %f19, %f20, %f18;
	ld.global.f32 	%f22, [%rd18+-24];
	ld.global.f32 	%f23, [%rd33+-24];
	fma.rn.f32 	%f24, %f22, %f23, %f21;
	ld.global.f32 	%f25, [%rd18+-20];
	ld.global.f32 	%f26, [%rd33+-20];
	fma.rn.f32 	%f27, %f25, %f26, %f24;
	ld.global.f32 	%f28, [%rd18+-16];
	ld.global.f32 	%f29, [%rd33+-16];
	fma.rn.f32 	%f30, %f28, %f29, %f27;
	ld.global.f32 	%f31, [%rd18+-12];
	ld.global.f32 	%f32, [%rd33+-12];
	fma.rn.f32 	%f33, %f31, %f32, %f30;
	ld.global.f32 	%f34, [%rd18+-8];
	ld.global.f32 	%f35, [%rd33+-8];
	fma.rn.f32 	%f36, %f34, %f35, %f33;
	ld.global.f32 	%f37, [%rd18+-4];
	ld.global.f32 	%f38, [%rd33+-4];
	fma.rn.f32 	%f39, %f37, %f38, %f36;
	ld.global.f32 	%f40, [%rd18];
	ld.global.f32 	%f41, [%rd33];
	fma.rn.f32 	%f42, %f40, %f41, %f39;
	ld.global.f32 	%f43, [%rd18+4];
	ld.global.f32 	%f44, [%rd33+4];
	fma.rn.f32 	%f45, %f43, %f44, %f42;
	ld.global.f32 	%f46, [%rd18+8];
	ld.global.f32 	%f47, [%rd33+8];
	fma.rn.f32 	%f48, %f46, %f47, %f45;
	ld.global.f32 	%f49, [%rd18+12];
	ld.global.f32 	%f50, [%rd33+12];
	fma.rn.f32 	%f51, %f49, %f50, %f48;
	ld.global.f32 	%f52, [%rd18+16];
	ld.global.f32 	%f53, [%rd33+16];
	fma.rn.f32 	%f54, %f52, %f53, %f51;
	ld.global.f32 	%f55, [%rd18+20];
	ld.global.f32 	%f56, [%rd33+20];
	fma.rn.f32 	%f57, %f55, %f56, %f54;
	ld.global.f32 	%f58, [%rd18+24];
	ld.global.f32 	%f59, [%rd33+24];
	fma.rn.f32 	%f60, %f58, %f59, %f57;
	ld.global.f32 	%f61, [%rd18+28];
	ld.global.f32 	%f62, [%rd33+28];
	fma.rn.f32 	%f124, %f61, %f62, %f60;
	add.s32 	%r32, %r32, 16;
	add.s32 	%r31, %r31, 16;
	add.s64 	%rd33, %rd33, 64;
	setp.ne.s32 	%p4, %r32, 0;
	@%p4 bra 	$L__BB0_4;
$L__BB0_5:
	setp.eq.s32 	%p5, %r3, 0;
	@%p5 bra 	$L__BB0_14;
	and.b32  	%r11, %r23, 7;
	setp.lt.u32 	%p6, %r3, 8;
	@%p6 bra 	$L__BB0_8;
	add.s32 	%r29, %r34, %r2;
	mul.wide.s32 	%rd19, %r29, 4;
	add.s64 	%rd20, %rd2, %rd19;
	ld.global.f32 	%f64, [%rd20];
	mul.wide.u32 	%rd21, %r34, 4;
	add.s64 	%rd22, %rd1, %rd21;
	ld.global.f32 	%f65, [%rd22];
	fma.rn.f32 	%f66, %f64, %f65, %f124;
	ld.global.f32 	%f67, [%rd20+4];
	ld.global.f32 	%f68, [%rd22+4];
	fma.rn.f32 	%f69, %f67, %f68, %f66;
	ld.global.f32 	%f70, [%rd20+8];
	ld.global.f32 	%f71, [%rd22+8];
	fma.rn.f32 	%f72, %f70, %f71, %f69;
	ld.global.f32 	%f73, [%rd20+12];
	ld.global.f32 	%f74, [%rd22+12];
	fma.rn.f32 	%f75, %f73, %f74, %f72;
	ld.global.f32 	%f76, [%rd20+16];
	ld.global.f32 	%f77, [%rd22+16];
	fma.rn.f32 	%f78, %f76, %f77, %f75;
	ld.global.f32 	%f79, [%rd20+20];
	ld.global.f32 	%f80, [%rd22+20];
	fma.rn.f32 	%f81, %f79, %f80, %f78;
	ld.global.f32 	%f82, [%rd20+24];
	ld.global.f32 	%f83, [%rd22+24];
	fma.rn.f32 	%f84, %f82, %f83, %f81;
	ld.global.f32 	%f85, [%rd20+28];
	ld.global.f32 	%f86, [%rd22+28];
	fma.rn.f32 	%f124, %f85, %f86, %f84;
	add.s32 	%r34, %r34, 8;
$L__BB0_8:
	setp.eq.s32 	%p7, %r11, 0;
	@%p7 bra 	$L__BB0_14;
	and.b32  	%r14, %r23, 3;
	setp.lt.u32 	%p8, %r11, 4;
	@%p8 bra 	$L__BB0_11;
	add.s32 	%r30, %r34, %r2;
	mul.wide.s32 	%rd23, %r30, 4;
	add.s64 	%rd24, %rd2, %rd23;
	ld.global.f32 	%f88, [%rd24];
	mul.wide.u32 	%rd25, %r34, 4;
	add.s64 	%rd26, %rd1, %rd25;
	ld.global.f32 	%f89, [%rd26];
	fma.rn.f32 	%f90, %f88, %f89, %f124;
	ld.global.f32 	%f91, [%rd24+4];
	ld.global.f32 	%f92, [%rd26+4];
	fma.rn.f32 	%f93, %f91, %f92, %f90;
	ld.global.f32 	%f94, [%rd24+8];
	ld.global.f32 	%f95, [%rd26+8];
	fma.rn.f32 	%f96, %f94, %f95, %f93;
	ld.global.f32 	%f97, [%rd24+12];
	ld.global.f32 	%f98, [%rd26+12];
	fma.rn.f32 	%f124, %f97, %f98, %f96;
	add.s32 	%r34, %r34, 4;
$L__BB0_11:
	setp.eq.s32 	%p9, %r14, 0;
	@%p9 bra 	$L__BB0_14;
	mul.wide.u32 	%rd27, %r34, 4;
	add.s64 	%rd34, %rd1, %rd27;
	add.s32 	%r37, %r34, %r2;
	neg.s32 	%r36, %r14;
$L__BB0_13:
	.pragma "nounroll";
	mul.wide.s32 	%rd28, %r37, 4;
	add.s64 	%rd29, %rd2, %rd28;
	ld.global.f32 	%f99, [%rd29];
	ld.global.f32 	%f100, [%rd34];
	fma.rn.f32 	%f124, %f99, %f100, %f124;
	add.s64 	%rd34, %rd34, 4;
	add.s32 	%r37, %r37, 1;
	add.s32 	%r36, %r36, 1;
	setp.ne.s32 	%p10, %r36, 0;
	@%p10 bra 	$L__BB0_13;
$L__BB0_14:
	abs.f32 	%f101, %f124;
	mul.f32 	%f102, %f101, 0f4038AA3B;
	ex2.approx.ftz.f32 	%f103, %f102;
	add.f32 	%f104, %f103, 0f3F800000;
	rcp.approx.ftz.f32 	%f105, %f104;
	fma.rn.f32 	%f106, %f105, 0fC0000000, 0f3F800000;
	setp.ge.f32 	%p11, %f101, 0f41102CB4;
	selp.f32 	%f107, 0f3F800000, %f106, %p11;
	copysign.f32 	%f108, %f124, %f107;
	mul.f32 	%f109, %f124, %f124;
	fma.rn.f32 	%f110, %f109, 0f3C80F082, 0fBD563CAE;
	fma.rn.f32 	%f111, %f110, %f109, 0f3E085941;
	fma.rn.f32 	%f112, %f111, %f109, 0fBEAAA9ED;
	fma.rn.f32 	%f113, %f112, %f109, 0f00000000;
	fma.rn.f32 	%f114, %f113, %f124, %f124;
	setp.ge.f32 	%p12, %f101, 0f3F19999A;
	selp.f32 	%f115, %f108, %f114, %p12;
	cvta.to.global.u64 	%rd30, %rd11;
	add.s64 	%rd32, %rd30, %rd15;
	st.global.f32 	[%rd32], %f115;
$L__BB0_15:
	ret;

}
	// .globl	_Z12addmm_1_cudaPKfS0_S0_Pfii
.visible .entry _Z12addmm_1_cudaPKfS0_S0_Pfii(
	.param .u64 .ptr .align 1 _Z12addmm_1_cudaPKfS0_S0_Pfii_param_0,
	.param .u64 .ptr .align 1 _Z12addmm_1_cudaPKfS0_S0_Pfii_param_1,
	.param .u64 .ptr .align 1 _Z12addmm_1_cudaPKfS0_S0_Pfii_param_2,
	.param .u64 .ptr .align 1 _Z12addmm_1_cudaPKfS0_S0_Pfii_param_3,
	.param .u32 _Z12addmm_1_cudaPKfS0_S0_Pfii_param_4,
	.param .u32 _Z12addmm_1_cudaPKfS0_S0_Pfii_param_5
)
{
	.reg .pred 	%p<11>;
	.reg .b32 	%r<38>;
	.reg .b32 	%f<110>;
	.reg .b64 	%rd<35>;

	ld.param.u64 	%rd12, [_Z12addmm_1_cudaPKfS0_S0_Pfii_param_0];
	ld.param.u64 	%rd13, [_Z12addmm_1_cudaPKfS0_S0_Pfii_param_1];
	ld.param.u64 	%rd10, [_Z12addmm_1_cudaPKfS0_S0_Pfii_param_2];
	ld.param.u64 	%rd11, [_Z12addmm_1_cudaPKfS0_S0_Pfii_param_3];
	ld.param.u32 	%r24, [_Z12addmm_1_cudaPKfS0_S0_Pfii_param_4];
	ld.param.u32 	%r23, [_Z12addmm_1_cudaPKfS0_S0_Pfii_param_5];
	cvta.to.global.u64 	%rd1, %rd13;
	cvta.to.global.u64 	%rd2, %rd12;
	mov.u32 	%r25, %ctaid.x;
	mov.u32 	%r26, %ntid.x;
	mov.u32 	%r27, %tid.x;
	mad.lo.s32 	%r1, %r25, %r26, %r27;
	setp.ge.s32 	%p1, %r1, %r24;
	@%p1 bra 	$L__BB1_15;
	cvta.to.global.u64 	%rd14, %rd10;
	mul.wide.s32 	%rd15, %r1, 4;
	add.s64 	%rd16, %rd14, %rd15;
	ld.global.f32 	%f109, [%rd16];
	setp.lt.s32 	%p2, %r23, 1;
	@%p2 bra 	$L__BB1_14;
	mul.lo.s32 	%r2, %r23, %r1;
	and.b32  	%r3, %r23, 15;
	setp.lt.u32 	%p3, %r23, 16;
	mov.b32 	%r34, 0;
	@%p3 bra 	$L__BB1_5;
	and.b32  	%r34, %r23, 2147483632;
	neg.s32 	%r32, %r34;
	add.s64 	%rd3, %rd2, 32;
	add.s64 	%rd33, %rd1, 32;
	mov.u32 	%r31, %r2;
$L__BB1_4:
	.pragma "nounroll";
	mul.wide.s32 	%rd17, %r31, 4;
	add.s64 	%rd18, %rd3, %rd17;
	ld.global.f32 	%f16, [%rd18+-32];
	ld.global.f32 	%f17, [%rd33+-32];
	fma.rn.f32 	%f18, %f16, %f17, %f109;
	ld.global.f32 	%f19, [%rd18+-28];
	ld.global.f32 	%f20, [%rd33+-28];
	fma.rn.f32 	%f21, %f19, %f20, %f18;
	ld.global.f32 	%f22, [%rd18+-24];
	ld.global.f32 	%f23, [%rd33+-24];
	fma.rn.f32 	%f24, %f22, %f23, %f21;
	ld.global.f32 	%f25, [%rd18+-20];
	ld.global.f32 	%f26, [%rd33+-20];
	fma.rn.f32 	%f27, %f25, %f26, %f24;
	ld.global.f32 	%f28, [%rd18+-16];
	ld.global.f32 	%f29, [%rd33+-16];
	fma.rn.f32 	%f30, %f28, %f29, %f27;
	ld.global.f32 	%f31, [%rd18+-12];
	ld.global.f32 	%f32, [%rd33+-12];
	fma.rn.f32 	%f33, %f31, %f32, %f30;
	ld.global.f32 	%f34, [%rd18+-8];
	ld.global.f32 	%f35, [%rd33+-8];
	fma.rn.f32 	%f36, %f34, %f35, %f33;
	ld.global.f32 	%f37, [%rd18+-4];
	ld.global.f32 	%f38, [%rd33+-4];
	fma.rn.f32 	%f39, %f37, %f38, %f36;
	ld.global.f32 	%f40, [%rd18];
	ld.global.f32 	%f41, [%rd33];
	fma.rn.f32 	%f42, %f40, %f41, %f39;
	ld.global.f32 	%f43, [%rd18+4];
	ld.global.f32 	%f44, [%rd33+4];
	fma.rn.f32 	%f45, %f43, %f44, %f42;
	ld.global.f32 	%f46, [%rd18+8];
	ld.global.f32 	%f47, [%rd33+8];
	fma.rn.f32 	%f48, %f46, %f47, %f45;
	ld.global.f32 	%f49, [%rd18+12];
	ld.global.f32 	%f50, [%rd33+12];
	fma.rn.f32 	%f51, %f49, %f50, %f48;
	ld.global.f32 	%f52, [%rd18+16];
	ld.global.f32 	%f53, [%rd33+16];
	fma.rn.f32 	%f54, %f52, %f53, %f51;
	ld.global.f32 	%f55, [%rd18+20];
	ld.global.f32 	%f56, [%rd33+20];
	fma.rn.f32 	%f57, %f55, %f56, %f54;
	ld.global.f32 	%f58, [%rd18+24];
	ld.global.f32 	%f59, [%rd33+24];
	fma.rn.f32 	%f60, %f58, %f59, %f57;
	ld.global.f32 	%f61, [%rd18+28];
	ld.global.f32 	%f62, [%rd33+28];
	fma.rn.f32 	%f109, %f61, %f62, %f60;
	add.s32 	%r32, %r32, 16;
	add.s32 	%r31, %r31, 16;
	add.s64 	%rd33, %rd33, 64;
	setp.ne.s32 	%p4, %r32, 0;
	@%p4 bra 	$L__BB1_4;
$L__BB1_5:
	setp.eq.s32 	%p5, %r3, 0;
	@%p5 bra 	$L__BB1_14;
	and.b32  	%r11, %r23, 7;
	setp.lt.u32 	%p6, %r3, 8;
	@%p6 bra 	$L__BB1_8;
	add.s32 	%r29, %r34, %r2;
	mul.wide.s32 	%rd19, %r29, 4;
	add.s64 	%rd20, %rd2, %rd19;
	ld.global.f32 	%f64, [%rd20];
	mul.wide.u32 	%rd21, %r34, 4;
	add.s64 	%rd22, %rd1, %rd21;
	ld.global.f32 	%f65, [%rd22];
	fma.rn.f32 	%f66, %f64, %f65, %f109;
	ld.global.f32 	%f67, [%rd20+4];
	ld.global.f32 	%f68, [%rd22+4];
	fma.rn.f32 	%f69, %f67, %f68, %f66;
	ld.global.f32 	%f70, [%rd20+8];
	ld.global.f32 	%f71, [%rd22+8];
	fma.rn.f32 	%f72, %f70, %f71, %f69;
	ld.global.f32 	%f73, [%rd20+12];
	ld.global.f32 	%f74, [%rd22+12];
	fma.rn.f32 	%f75, %f73, %f74, %f72;
	ld.global.f32 	%f76, [%rd20+16];
	ld.global.f32 	%f77, [%rd22+16];
	fma.rn.f32 	%f78, %f76, %f77, %f75;
	ld.global.f32 	%f79, [%rd20+20];
	ld.global.f32 	%f80, [%rd22+20];
	fma.rn.f32 	%f81, %f79, %f80, %f78;
	ld.global.f32 	%f82, [%rd20+24];
	ld.global.f32 	%f83, [%rd22+24];
	fma.rn.f32 	%f84, %f82, %f83, %f81;
	ld.global.f32 	%f85, [%rd20+28];
	ld.global.f32 	%f86, [%rd22+28];
	fma.rn.f32 	%f109, %f85, %f86, %f84;
	add.s32 	%r34, %r34, 8;
$L__BB1_8:
	setp.eq.s32 	%p7, %r11, 0;
	@%p7 bra 	$L__BB1_14;
	and.b32  	%r14, %r23, 3;
	setp.lt.u32 	%p8, %r11, 4;
	@%p8 bra 	$L__BB1_11;
	add.s32 	%r30, %r34, %r2;
	mul.wide.s32 	%rd23, %r30, 4;
	add.s64 	%rd24, %rd2, %rd23;
	ld.global.f32 	%f88, [%rd24];
	mul.wide.u32 	%rd25, %r34, 4;
	add.s64 	%rd26, %rd1, %rd25;
	ld.global.f32 	%f89, [%rd26];
	fma.rn.f32 	%f90, %f88, %f89, %f109;
	ld.global.f32 	%f91, [%rd24+4];
	ld.global.f32 	%f92, [%rd26+4];
	fma.rn.f32 	%f93, %f91, %f92, %f90;
	ld.global.f32 	%f94, [%rd24+8];
	ld.global.f32 	%f95, [%rd26+8];
	fma.rn.f32 	%f96, %f94, %f95, %f93;
	ld.global.f32 	%f97, [%rd24+12];
	ld.global.f32 	%f98, [%rd26+12];
	fma.rn.f32 	%f109, %f97, %f98, %f96;
	add.s32 	%r34, %r34, 4;
$L__BB1_11:
	setp.eq.s32 	%p9, %r14, 0;
	@%p9 bra 	$L__BB1_14;
	mul.wide.u32 	%rd27, %r34, 4;
	add.s64 	%rd34, %rd1, %rd27;
	add.s32 	%r37, %r34, %r2;
	neg.s32 	%r36, %r14;
$L__BB1_13:
	.pragma "nounroll";
	mul.wide.s32 	%rd28, %r37, 4;
	add.s64 	%rd29, %rd2, %rd28;
	ld.global.f32 	%f99, [%rd29];
	ld.global.f32 	%f100, [%rd34];
	fma.rn.f32 	%f109, %f99, %f100, %f109;
	add.s64 	%rd34, %rd34, 4;
	add.s32 	%r37, %r37, 1;
	add.s32 	%r36, %r36, 1;
	setp.ne.s32 	%p10, %r36, 0;
	@%p10 bra 	$L__BB1_13;
$L__BB1_14:
	cvta.to.global.u64 	%rd30, %rd11;
	add.s64 	%rd32, %rd30, %rd15;
	st.global.f32 	[%rd32], %f109;
$L__BB1_15:
	ret;

}
	// .globl	_Z14softmax_2_cudaPfS_i
.visible .entry _Z14softmax_2_cudaPfS_i(
	.param .u64 .ptr .align 1 _Z14softmax_2_cudaPfS_i_param_0,
	.param .u64 .ptr .align 1 _Z14softmax_2_cudaPfS_i_param_1,
	.param .u32 _Z14softmax_2_cudaPfS_i_param_2
)
{
	.reg .pred 	%p<7>;
	.reg .b32 	%r<21>;
	.reg .b32 	%f<24>;
	.reg .b64 	%rd<9>;

	ld.param.u64 	%rd2, [_Z14softmax_2_cudaPfS_i_param_0];
	ld.param.u64 	%rd1, [_Z14softmax_2_cudaPfS_i_param_1];
	ld.param.u32 	%r8, [_Z14softmax_2_cudaPfS_i_param_2];
	cvta.to.global.u64 	%rd3, %rd2;
	mov.u32 	%r1, %tid.x;
	mul.wide.u32 	%rd4, %r1, 4;
	add.s64 	%rd5, %rd3, %rd4;
	ld.global.f32 	%f1, [%rd5];
	shl.b32 	%r9, %r1, 2;
	mov.u32 	%r10, shared_data;
	add.s32 	%r2, %r10, %r9;
	st.shared.f32 	[%r2], %f1;
	bar.sync 	0;
	shr.u32 	%r11, %r8, 31;
	add.s32 	%r12, %r8, %r11;
	shr.s32 	%r20, %r12, 1;
	setp.lt.s32 	%p1, %r8, 2;
	@%p1 bra 	$L__BB2_5;
	mov.u32 	%r19, %r20;
$L__BB2_2:
	setp.ge.s32 	%p2, %r1, %r19;
	@%p2 bra 	$L__BB2_4;
	ld.shared.f32 	%f3, [%r2];
	shl.b32 	%r13, %r19, 2;
	add.s32 	%r14, %r2, %r13;
	ld.shared.f32 	%f4, [%r14];
	max.f32 	%f5, %f3, %f4;
	st.shared.f32 	[%r2], %f5;
$L__BB2_4:
	bar.sync 	0;
	shr.u32 	%r5, %r19, 1;
	setp.gt.u32 	%p3, %r19, 1;
	mov.u32 	%r19, %r5;
	@%p3 bra 	$L__BB2_2;
$L__BB2_5:
	setp.lt.s32 	%p4, %r8, 2;
	ld.shared.f32 	%f6, [shared_data];
	sub.f32 	%f7, %f1, %f6;
	fma.rn.f32 	%f8, %f7, 0f3BBB989D, 0f3F000000;
	cvt.sat.f32.f32 	%f9, %f8;
	mov.f32 	%f10, 0f4B400001;
	mov.f32 	%f11, 0f437C0000;
	fma.rm.f32 	%f12, %f9, %f11, %f10;
	add.f32 	%f13, %f12, 0fCB40007F;
	neg.f32 	%f14, %f13;
	fma.rn.f32 	%f15, %f7, 0f3FB8AA3B, %f14;
	fma.rn.f32 	%f16, %f7, 0f32A57060, %f15;
	mov.b32 	%r15, %f12;
	shl.b32 	%r16, %r15, 23;
	mov.b32 	%f17, %r16;
	ex2.approx.ftz.f32 	%f18, %f16;
	mul.f32 	%f2, %f18, %f17;
	st.shared.f32 	[%r2], %f2;
	bar.sync 	0;
	@%p4 bra 	$L__BB2_9;
$L__BB2_6:
	setp.ge.s32 	%p5, %r1, %r20;
	@%p5 bra 	$L__BB2_8;
	shl.b32 	%r17, %r20, 2;
	add.s32 	%r18, %r2, %r17;
	ld.shared.f32 	%f19, [%r18];
	ld.shared.f32 	%f20, [%r2];
	add.f32 	%f21, %f19, %f20;
	st.shared.f32 	[%r2], %f21;
$L__BB2_8:
	bar.sync 	0;
	shr.u32 	%r7, %r20, 1;
	setp.gt.u32 	%p6, %r20, 1;
	mov.u32 	%r20, %r7;
	@%p6 bra 	$L__BB2_6;
$L__BB2_9:
	cvta.to.global.u64 	%rd6, %rd1;
	ld.shared.f32 	%f22, [shared_data];
	div.rn.f32 	%f23, %f2, %f22;
	add.s64 	%rd8, %rd6, %rd4;
	st.global.f32 	[%rd8], %f23;
	ret;

}


// ===== COMPILED SASS (sm_100) =====

	.target	sm_100

	.elftype	@"ET_EXEC"


//--------------------- .note.nv.tkinfo           --------------------------
	.section	.note.nv.tkinfo,"",@"SHT_NOTE"
	.sectionflags	@"SHF_NOTE_NV_TKINFO"
	.tkinfo
        /*0018*/ 	.word	0x00000002
        /*0030*/ 	.string	""
        /*0030*/ 	.string	"ptxas"
        /*0030*/ 	.string	"Cuda compilation tools, release 13.0, V13.0.88"
        /*0030*/ 	.string	"Build cuda_13.0.r13.0/compiler.36424714_0"
        /*0030*/ 	.string	"-arch sm_100 -m 64 "



//--------------------- .note.nv.cuinfo           --------------------------
	.section	.note.nv.cuinfo,"",@"SHT_NOTE"
	.sectionflags	@"SHF_NOTE_NV_CUINFO"
        /*0018*/ 	.short	0x0002
        /*001a*/ 	.short	0x0064
        /*001c*/ 	.short	0x0082
	.zero		2


//--------------------- .nv.info                  --------------------------
	.section	.nv.info,"",@"SHT_CUDA_INFO"
	.align	4


	//----- nvinfo : EIATTR_REGCOUNT
	.align		4
        /*0000*/ 	.byte	0x04, 0x2f
        /*0002*/ 	.short	(.L_1 - .L_0)
	.align		4
.L_0:
        /*0004*/ 	.word	index@(_Z17fused_tanh_0_cudaPKfS0_S0_Pfii)
        /*0008*/ 	.word	0x0000001e


	//----- nvinfo : EIATTR_FRAME_SIZE
	.align		4
.L_1:
        /*000c*/ 	.byte	0x04, 0x11
        /*000e*/ 	.short	(.L_3 - .L_2)
	.align		4
.L_2:
        /*0010*/ 	.word	index@(_Z17fused_tanh_0_cudaPKfS0_S0_Pfii)
        /*0014*/ 	.word	0x00000000


	//----- nvinfo : EIATTR_REGCOUNT
	.align		4
.L_3:
        /*0018*/ 	.byte	0x04, 0x2f
        /*001a*/ 	.short	(.L_5 - .L_4)
	.align		4
.L_4:
        /*001c*/ 	.word	index@(_Z12addmm_1_cudaPKfS0_S0_Pfii)
        /*0020*/ 	.word	0x0000001e


	//----- nvinfo : EIATTR_FRAME_SIZE
	.align		4
.L_5:
        /*0024*/ 	.byte	0x04, 0x11
        /*0026*/ 	.short	(.L_7 - .L_6)
	.align		4
.L_6:
        /*0028*/ 	.word	index@(_Z12addmm_1_cudaPKfS0_S0_Pfii)
        /*002c*/ 	.word	0x00000000


	//----- nvinfo : EIATTR_REGCOUNT
	.align		4
.L_7:
        /*0030*/ 	.byte	0x04, 0x2f
        /*0032*/ 	.short	(.L_9 - .L_8)
	.align		4
.L_8:
        /*0034*/ 	.word	index@(_Z14softmax_2_cudaPfS_i)
        /*0038*/ 	.word	0x00000010


	//----- nvinfo : EIATTR_FRAME_SIZE
	.align		4
.L_9:
        /*003c*/ 	.byte	0x04, 0x11
        /*003e*/ 	.short	(.L_11 - .L_10)
	.align		4
.L_10:
        /*0040*/ 	.word	index@($__internal_0_$__cuda_sm3x_div_rn_noftz_f32_slowpath)
        /*0044*/ 	.word	0x00000000


	//----- nvinfo : EIATTR_FRAME_SIZE
	.align		4
.L_11:
        /*0048*/ 	.byte	0x04, 0x11
        /*004a*/ 	.short	(.L_13 - .L_12)
	.align		4
.L_12:
        /*004c*/ 	.word	index@(_Z14softmax_2_cudaPfS_i)
        /*0050*/ 	.word	0x00000000


	//----- nvinfo : EIATTR_MIN_STACK_SIZE
	.align		4
.L_13:
        /*0054*/ 	.byte	0x04, 0x12
        /*0056*/ 	.short	(.L_15 - .L_14)
	.align		4
.L_14:
        /*0058*/ 	.word	index@(_Z14softmax_2_cudaPfS_i)
        /*005c*/ 	.word	0x00000000


	//----- nvinfo : EIATTR_MIN_STACK_SIZE
	.align		4
.L_15:
        /*0060*/ 	.byte	0x04, 0x12
        /*0062*/ 	.short	(.L_17 - .L_16)
	.align		4
.L_16:
        /*0064*/ 	.word	index@(_Z12addmm_1_cudaPKfS0_S0_Pfii)
        /*0068*/ 	.word	0x00000000


	//----- nvinfo : EIATTR_MIN_STACK_SIZE
	.align		4
.L_17:
        /*006c*/ 	.byte	0x04, 0x12
        /*006e*/ 	.short	(.L_19 - .L_18)
	.align		4
.L_18:
        /*0070*/ 	.word	index@(_Z17fused_tanh_0_cudaPKfS0_S0_Pfii)
        /*0074*/ 	.word	0x00000000
.L_19:


//--------------------- .nv.compat                --------------------------
	.section	.nv.compat,"",@"SHT_CUDA_COMPAT_INFO"
	.align	4
        /*0000*/ 	.byte	0x02, 0x09, 0x00, 0x00, 0x02, 0x02, 0x01, 0x00, 0x02, 0x05, 0x05, 0x00, 0x03, 0x07, 0x01, 0x01
        /*0010*/ 	.byte	0x02, 0x03, 0x00, 0x00, 0x02, 0x06, 0x01, 0x00, 0x04, 0x0b, 0x08, 0x00, 0x01, 0x00, 0x00, 0x00
        /*0020*/ 	.byte	0x00, 0x00, 0x00, 0x00


//--------------------- .nv.info._Z14softmax_2_cudaPfS_i --------------------------
	.section	.nv.info._Z14softmax_2_cudaPfS_i,"",@"SHT_CUDA_INFO"
	.sectionflags	@""
	.align	4


	//----- nvinfo : EIATTR_CUDA_API_VERSION
	.align		4
        /*0000*/ 	.byte	0x04, 0x37
        /*0002*/ 	.short	(.L_21 - .L_20)
.L_20:
        /*0004*/ 	.word	0x00000082


	//----- nvinfo : EIATTR_KPARAM_INFO
	.align		4
.L_21:
        /*0008*/ 	.byte	0x04, 0x17
        /*000a*/ 	.short	(.L_23 - .L_22)
.L_22:
        /*000c*/ 	.word	0x00000000
        /*0010*/ 	.short	0x0002
        /*0012*/ 	.short	0x0010
        /*0014*/ 	.byte	0x00, 0xf0, 0x11, 0x00


	//----- nvinfo : EIATTR_KPARAM_INFO
	.align		4
.L_23:
        /*0018*/ 	.byte	0x04, 0x17
        /*001a*/ 	.short	(.L_25 - .L_24)
.L_24:
        /*001c*/ 	.word	0x00000000
        /*0020*/ 	.short	0x0001
        /*0022*/ 	.short	0x0008
        /*0024*/ 	.byte	0x00, 0xf5, 0x21, 0x00


	//----- nvinfo : EIATTR_KPARAM_INFO
	.align		4
.L_25:
        /*0028*/ 	.byte	0x04, 0x17
        /*002a*/ 	.short	(.L_27 - .L_26)
.L_26:
        /*002c*/ 	.word	0x00000000
        /*0030*/ 	.short	0x0000
        /*0032*/ 	.short	0x0000
        /*0034*/ 	.byte	0x00, 0xf5, 0x21, 0x00


	//----- nvinfo : EIATTR_SPARSE_MMA_MASK
	.align		4
.L_27:
        /*0038*/ 	.byte	0x03, 0x50
        /*003a*/ 	.short	0x0000


	//----- nvinfo : EIATTR_MAXREG_COUNT
	.align		4
        /*003c*/ 	.byte	0x03, 0x1b
        /*003e*/ 	.short	0x00ff


	//----- nvinfo : EIATTR_NUM_BARRIERS
	.align		4
        /*0040*/ 	.byte	0x02, 0x4c
        /*0042*/ 	.byte	0x01
	.zero		1


	//----- nvinfo : EIATTR_MERCURY_ISA_VERSION
	.align		4
        /*0044*/ 	.byte	0x03, 0x5f
        /*0046*/ 	.short	0x0101


	//----- nvinfo : EIATTR_VRC_CTA_INIT_COUNT
	.align		4
        /*0048*/ 	.byte	0x02, 0x4a
	.zero		1
	.zero		1


	//----- nvinfo : EIATTR_EXIT_INSTR_OFFSETS
	.align		4
        /*004c*/ 	.byte	0x04, 0x1c
        /*004e*/ 	.short	(.L_29 - .L_28)


	//   ....[0]....
.L_28:
        /*0050*/ 	.word	0x000004f0


	//----- nvinfo : EIATTR_CRS_STACK_SIZE
	.align		4
.L_29:
        /*0054*/ 	.byte	0x04, 0x1e
        /*0056*/ 	.short	(.L_31 - .L_30)
.L_30:
        /*0058*/ 	.word	0x00000000


	//----- nvinfo : EIATTR_CBANK_PARAM_SIZE
	.align		4
.L_31:
        /*005c*/ 	.byte	0x03, 0x19
        /*005e*/ 	.short	0x0014


	//----- nvinfo : EIATTR_PARAM_CBANK
	.align		4
        /*0060*/ 	.byte	0x04, 0x0a
        /*0062*/ 	.short	(.L_33 - .L_32)
	.align		4
.L_32:
        /*0064*/ 	.word	index@(.nv.constant0._Z14softmax_2_cudaPfS_i)
        /*0068*/ 	.short	0x0380
        /*006a*/ 	.short	0x0014


	//----- nvinfo : EIATTR_SW_WAR
	.align		4
.L_33:
        /*006c*/ 	.byte	0x04, 0x36
        /*006e*/ 	.short	(.L_35 - .L_34)
.L_34:
        /*0070*/ 	.word	0x00000008
.L_35:


//--------------------- .nv.info._Z12addmm_1_cudaPKfS0_S0_Pfii --------------------------
	.section	.nv.info._Z12addmm_1_cudaPKfS0_S0_Pfii,"",@"SHT_CUDA_INFO"
	.sectionflags	@""
	.align	4


	//----- nvinfo : EIATTR_CUDA_API_VERSION
	.align		4
        /*0000*/ 	.byte	0x04, 0x37
        /*0002*/ 	.short	(.L_37 - .L_36)
.L_36:
        /*0004*/ 	.word	0x00000082


	//----- nvinfo : EIATTR_KPARAM_INFO
	.align		4
.L_37:
        /*0008*/ 	.byte	0x04, 0x17
        /*000a*/ 	.short	(.L_39 - .L_38)
.L_38:
        /*000c*/ 	.word	0x00000000
        /*0010*/ 	.short	0x0005
        /*0012*/ 	.short	0x0024
        /*0014*/ 	.byte	0x00, 0xf0, 0x11, 0x00


	//----- nvinfo : EIATTR_KPARAM_INFO
	.align		4
.L_39:
        /*0018*/ 	.byte	0x04, 0x17
        /*001a*/ 	.short	(.L_41 - .L_40)
.L_40:
        /*001c*/ 	.word	0x00000000
        /*0020*/ 	.short	0x0004
        /*0022*/ 	.short	0x0020
        /*0024*/ 	.byte	0x00, 0xf0, 0x11, 0x00


	//----- nvinfo : EIATTR_KPARAM_INFO
	.align		4
.L_41:
        /*0028*/ 	.byte	0x04, 0x17
        /*002a*/ 	.short	(.L_43 - .L_42)
.L_42:
        /*002c*/ 	.word	0x00000000
        /*0030*/ 	.short	0x0003
        /*0032*/ 	.short	0x0018
        /*0034*/ 	.byte	0x00, 0xf5, 0x21, 0x00


	//----- nvinfo : EIATTR_KPARAM_INFO
	.align		4
.L_43:
        /*0038*/ 	.byte	0x04, 0x17
        /*003a*/ 	.short	(.L_45 - .L_44)
.L_44:
        /*003c*/ 	.word	0x00000000
        /*0040*/ 	.short	0x0002
        /*0042*/ 	.short	0x0010
        /*0044*/ 	.byte	0x00, 0xf5, 0x21, 0x00


	//----- nvinfo : EIATTR_KPARAM_INFO
	.align		4
.L_45:
        /*0048*/ 	.byte	0x04, 0x17
        /*004a*/ 	.short	(.L_47 - .L_46)
.L_46:
        /*004c*/ 	.word	0x00000000
        /*0050*/ 	.short	0x0001
        /*0052*/ 	.short	0x0008
        /*0054*/ 	.byte	0x00, 0xf5, 0x21, 0x00


	//----- nvinfo : EIATTR_KPARAM_INFO
	.align		4
.L_47:
        /*0058*/ 	.byte	0x04, 0x17
        /*005a*/ 	.short	(.L_49 - .L_48)
.L_48:
        /*005c*/ 	.word	0x00000000
        /*0060*/ 	.short	0x0000
        /*0062*/ 	.short	0x0000
        /*0064*/ 	.byte	0x00, 0xf5, 0x21, 0x00


	//----- nvinfo : EIATTR_SPARSE_MMA_MASK
	.align		4
.L_49:
        /*0068*/ 	.byte	0x03, 0x50
        /*006a*/ 	.short	0x0000


	//----- nvinfo : EIATTR_MAXREG_COUNT
	.align		4
        /*006c*/ 	.byte	0x03, 0x1b
        /*006e*/ 	.short	0x00ff


	//----- nvinfo : EIATTR_MERCURY_ISA_VERSION
	.align		4
        /*0070*/ 	.byte	0x03, 0x5f
        /*0072*/ 	.short	0x0101


	//----- nvinfo : EIATTR_VRC_CTA_INIT_COUNT
	.align		4
        /*0074*/ 	.byte	0x02, 0x4a
	.zero		1
	.zero		1


	//----- nvinfo : EIATTR_EXIT_INSTR_OFFSETS
	.align		4
        /*0078*/ 	.byte	0x04, 0x1c
        /*007a*/ 	.short	(.L_51 - .L_50)


	//   ....[0]....
.L_50:
        /*007c*/ 	.word	0x00000070


	//   ....[1]....
        /*0080*/ 	.word	0x00000a90


	//----- nvinfo : EIATTR_CBANK_PARAM_SIZE
	.align		4
.L_51:
        /*0084*/ 	.byte	0x03, 0x19
        /*0086*/ 	.short	0x0028


	//----- nvinfo : EIATTR_PARAM_CBANK
	.align		4
        /*0088*/ 	.byte	0x04, 0x0a
        /*008a*/ 	.short	(.L_53 - .L_52)
	.align		4
.L_52:
        /*008c*/ 	.word	index@(.nv.constant0._Z12addmm_1_cudaPKfS0_S0_Pfii)
        /*0090*/ 	.short	0x0380
        /*0092*/ 	.short	0x0028


	//----- nvinfo : EIATTR_SW_WAR
	.align		4
.L_53:
        /*0094*/ 	.byte	0x04, 0x36
        /*0096*/ 	.short	(.L_55 - .L_54)
.L_54:
        /*0098*/ 	.word	0x00000008
.L_55:


//--------------------- .nv.info._Z17fused_tanh_0_cudaPKfS0_S0_Pfii --------------------------
	.section	.nv.info._Z17fused_tanh_0_cudaPKfS0_S0_Pfii,"",@"SHT_CUDA_INFO"
	.sectionflags	@""
	.align	4


	//----- nvinfo : EIATTR_CUDA_API_VERSION
	.align		4
        /*0000*/ 	.byte	0x04, 0x37
        /*0002*/ 	.short	(.L_57 - .L_56)
.L_56:
        /*0004*/ 	.word	0x00000082


	//----- nvinfo : EIATTR_KPARAM_INFO
	.align		4
.L_57:
        /*0008*/ 	.byte	0x04, 0x17
        /*000a*/ 	.short	(.L_59 - .L_58)
.L_58:
        /*000c*/ 	.word	0x00000000
        /*0010*/ 	.short	0x0005
        /*0012*/ 	.short	0x0024
        /*0014*/ 	.byte	0x00, 0xf0, 0x11, 0x00


	//----- nvinfo : EIATTR_KPARAM_INFO
	.align		4
.L_59:
        /*0018*/ 	.byte	0x04, 0x17
        /*001a*/ 	.short	(.L_61 - .L_60)
.L_60:
        /*001c*/ 	.word	0x00000000
        /*0020*/ 	.short	0x0004
        /*0022*/ 	.short	0x0020
        /*0024*/ 	.byte	0x00, 0xf0, 0x11, 0x00


	//----- nvinfo : EIATTR_KPARAM_INFO
	.align		4
.L_61:
        /*0028*/ 	.byte	0x04, 0x17
        /*002a*/ 	.short	(.L_63 - .L_62)
.L_62:
        /*002c*/ 	.word	0x00000000
        /*0030*/ 	.short	0x0003
        /*0032*/ 	.short	0x0018
        /*0034*/ 	.byte	0x00, 0xf5, 0x21, 0x00


	//----- nvinfo : EIATTR_KPARAM_INFO
	.align		4
.L_63:
        /*0038*/ 	.byte	0x04, 0x17
        /*003a*/ 	.short	(.L_65 - .L_64)
.L_64:
        /*003c*/ 	.word	0x00000000
        /*0040*/ 	.short	0x0002
        /*0042*/ 	.short	0x0010
        /*0044*/ 	.byte	0x00, 0xf5, 0x21, 0x00


	//----- nvinfo : EIATTR_KPARAM_INFO
	.align		4
.L_65:
        /*0048*/ 	.byte	0x04, 0x17
        /*004a*/ 	.short	(.L_67 - .L_66)
.L_66:
        /*004c*/ 	.word	0x00000000
        /*0050*/ 	.short	0x0001
        /*0052*/ 	.short	0x0008
        /*0054*/ 	.byte	0x00, 0xf5, 0x21, 0x00


	//----- nvinfo : EIATTR_KPARAM_INFO
	.align		4
.L_67:
        /*0058*/ 	.byte	0x04, 0x17
        /*005a*/ 	.short	(.L_69 - .L_68)
.L_68:
        /*005c*/ 	.word	0x00000000
        /*0060*/ 	.short	0x0000
        /*0062*/ 	.short	0x0000
        /*0064*/ 	.byte	0x00, 0xf5, 0x21, 0x00


	//----- nvinfo : EIATTR_SPARSE_MMA_MASK
	.align		4
.L_69:
        /*0068*/ 	.byte	0x03, 0x50
        /*006a*/ 	.short	0x0000


	//----- nvinfo : EIATTR_MAXREG_COUNT
	.align		4
        /*006c*/ 	.byte	0x03, 0x1b
        /*006e*/ 	.short	0x00ff


	//----- nvinfo : EIATTR_MERCURY_ISA_VERSION
	.align		4
        /*0070*/ 	.byte	0x03, 0x5f
        /*0072*/ 	.short	0x0101


	//----- nvinfo : EIATTR_VRC_CTA_INIT_COUNT
	.align		4
        /*0074*/ 	.byte	0x02, 0x4a
	.zero		1
	.zero		1


	//----- nvinfo : EIATTR_EXIT_INSTR_OFFSETS
	.align		4
        /*0078*/ 	.byte	0x04, 0x1c
        /*007a*/ 	.short	(.L_71 - .L_70)


	//   ....[0]....
.L_70:
        /*007c*/ 	.word	0x00000070


	//   ....[1]....
        /*0080*/ 	.word	0x00000b90


	//----- nvinfo : EIATTR_CBANK_PARAM_SIZE
	.align		4
.L_71:
        /*0084*/ 	.byte	0x03, 0x19
        /*0086*/ 	.short	0x0028


	//----- nvinfo : EIATTR_PARAM_CBANK
	.align		4
        /*0088*/ 	.byte	0x04, 0x0a
        /*008a*/ 	.short	(.L_73 - .L_72)
	.align		4
.L_72:
        /*008c*/ 	.word	index@(.nv.constant0._Z17fused_tanh_0_cudaPKfS0_S0_Pfii)
        /*0090*/ 	.short	0x0380
        /*0092*/ 	.short	0x0028


	//----- nvinfo : EIATTR_SW_WAR
	.align		4
.L_73:
        /*0094*/ 	.byte	0x04, 0x36
        /*0096*/ 	.short	(.L_75 - .L_74)
.L_74:
        /*0098*/ 	.word	0x00000008
.L_75:


//--------------------- .nv.callgraph             --------------------------
	.section	.nv.callgraph,"",@"SHT_CUDA_CALLGRAPH"
	.align	4
	.sectionentsize	8
	.align		4
        /*0000*/ 	.word	0x00000000
	.align		4
        /*0004*/ 	.word	0xffffffff
	.align		4
        /*0008*/ 	.word	0x00000000
	.align		4
        /*000c*/ 	.word	0xfffffffe
	.align		4
        /*0010*/ 	.word	0x00000000
	.align		4
        /*0014*/ 	.word	0xfffffffd
	.align		4
        /*0018*/ 	.word	0x00000000
	.align		4
        /*001c*/ 	.word	0xfffffffc


//--------------------- .text._Z14softmax_2_cudaPfS_i --------------------------
	.section	.text._Z14softmax_2_cudaPfS_i,"ax",@progbits
	.align	128
        .global         _Z14softmax_2_cudaPfS_i
        .type           _Z14softmax_2_cudaPfS_i,@function
        .size           _Z14softmax_2_cudaPfS_i,(.L_x_32 - _Z14softmax_2_cudaPfS_i)
        .other          _Z14softmax_2_cudaPfS_i,@"STO_CUDA_ENTRY STV_DEFAULT"
_Z14softmax_2_cudaPfS_i:
.text._Z14softmax_2_cudaPfS_i:
[----:B------:R-:W-:Y:S01]  /*0000*/  LDC R1, c[0x0][0x37c] ;  /* 0x0000df00ff017b82 */ /* 0x000fe20000000800 */
[----:B------:R-:W0:Y:S07]  /*0010*/  S2R R2, SR_TID.X ;  /* 0x0000000000027919 */ /* 0x000e2e0000002100 */
[----:B------:R-:W0:Y:S01]  /*0020*/  LDC.64 R4, c[0x0][0x380] ;  /* 0x0000e000ff047b82 */ /* 0x000e220000000a00 */
[----:B------:R-:W1:Y:S01]  /*0030*/  LDCU.64 UR8, c[0x0][0x358] ;  /* 0x00006b00ff0877ac */ /* 0x000e620008000a00 */
[----:B------:R-:W2:Y:S01]  /*0040*/  LDCU UR10, c[0x0][0x390] ;  /* 0x00007200ff0a77ac */ /* 0x000ea20008000800 */
[----:B0-----:R-:W-:-:S06]  /*0050*/  IMAD.WIDE.U32 R4, R2, 0x4, R4 ;  /* 0x0000000402047825 */ /* 0x001fcc00078e0004 */
[----:B-1----:R0:W3:Y:S01]  /*0060*/  LDG.E R4, desc[UR8][R4.64] ;  /* 0x0000000804047981 */ /* 0x0020e2000c1e1900 */
[----:B------:R-:W1:Y:S01]  /*0070*/  S2UR UR5, SR_CgaCtaId ;  /* 0x00000000000579c3 */ /* 0x000e620000008800 */
[----:B------:R-:W-:Y:S01]  /*0080*/  UMOV UR4, 0x400 ;  /* 0x0000040000047882 */ /* 0x000fe20000000000 */
[----:B--2---:R-:W-:Y:S01]  /*0090*/  UISETP.GE.AND UP0, UPT, UR10, 0x2, UPT ;  /* 0x000000020a00788c */ /* 0x004fe2000bf06270 */
[----:B------:R-:W-:-:S05]  /*00a0*/  UMOV UR6, 0x400 ;  /* 0x0000040000067882 */ /* 0x000fca0000000000 */
[----:B------:R-:W2:Y:S01]  /*00b0*/  S2UR UR7, SR_CgaCtaId ;  /* 0x00000000000779c3 */ /* 0x000ea20000008800 */
[----:B-1----:R-:W-:Y:S02]  /*00c0*/  ULEA UR4, UR5, UR4, 0x18 ;  /* 0x0000000405047291 */ /* 0x002fe4000f8ec0ff */
[----:B------:R-:W-:-:S04]  /*00d0*/  ULEA.HI UR5, UR10, UR10, URZ, 0x1 ;  /* 0x0000000a0a057291 */ /* 0x000fc8000f8f08ff */
[----:B------:R-:W-:Y:S01]  /*00e0*/  LEA R3, R2, UR4, 0x2 ;  /* 0x0000000402037c11 */ /* 0x000fe2000f8e10ff */
[----:B------:R-:W-:Y:S02]  /*00f0*/  USHF.R.S32.HI UR5, URZ, 0x1, UR5 ;  /* 0x00000001ff057899 */ /* 0x000fe40008011405 */
[----:B--2---:R-:W-:-:S04]  /*0100*/  ULEA UR6, UR7, UR6, 0x18 ;  /* 0x0000000607067291 */ /* 0x004fc8000f8ec0ff */
[----:B0-----:R-:W-:Y:S01]  /*0110*/  IMAD.U32 R5, RZ, RZ, UR5 ;  /* 0x00000005ff057e24 */ /* 0x001fe2000f8e00ff */
[----:B---3--:R0:W-:Y:S01]  /*0120*/  STS [R3], R4 ;  /* 0x0000000403007388 */ /* 0x0081e20000000800 */
[----:B------:R-:W-:Y:S06]  /*0130*/  BAR.SYNC.DEFER_BLOCKING 0x0 ;  /* 0x0000000000007b1d */ /* 0x000fec0000010000 */
[----:B------:R-:W-:Y:S05]  /*0140*/  BRA.U !UP0, `(.L_x_0) ;  /* 0x00000001082c7547 */ /* 0x000fea000b800000 */
[----:B------:R-:W-:-:S07]  /*0150*/  IMAD.MOV.U32 R0, RZ, RZ, R5 ;  /* 0x000000ffff007224 */ /* 0x000fce00078e0005 */
.L_x_1:
[----:B------:R-:W-:-:S13]  /*0160*/  ISETP.GE.AND P0, PT, R2, R0, PT ;  /* 0x000000000200720c */ /* 0x000fda0003f06270 */
[----:B------:R-:W-:Y:S01]  /*0170*/  @!P0 IMAD R7, R0, 0x4, R3 ;  /* 0x0000000400078824 */ /* 0x000fe200078e0203 */
[----:B------:R-:W-:Y:S05]  /*0180*/  @!P0 LDS R6, [R3] ;  /* 0x0000000003068984 */ /* 0x000fea0000000800 */
[----:B------:R-:W1:Y:S02]  /*0190*/  @!P0 LDS R7, [R7] ;  /* 0x0000000007078984 */ /* 0x000e640000000800 */
[----:B-1----:R-:W-:-:S05]  /*01a0*/  @!P0 FMNMX R6, R6, R7, !PT ;  /* 0x0000000706068209 */ /* 0x002fca0007800000 */
[----:B------:R1:W-:Y:S01]  /*01b0*/  @!P0 STS [R3], R6 ;  /* 0x0000000603008388 */ /* 0x0003e20000000800 */
[----:B------:R-:W-:Y:S01]  /*01c0*/  BAR.SYNC.DEFER_BLOCKING 0x0 ;  /* 0x0000000000007b1d */ /* 0x000fe20000010000 */
[----:B------:R-:W-:Y:S02]  /*01d0*/  ISETP.GT.U32.AND P0, PT, R0, 0x1, PT ;  /* 0x000000010000780c */ /* 0x000fe40003f04070 */
[----:B------:R-:W-:-:S11]  /*01e0*/  SHF.R.U32.HI R0, RZ, 0x1, R0 ;  /* 0x00000001ff007819 */ /* 0x000fd60000011600 */
[----:B-1----:R-:W-:Y:S05]  /*01f0*/  @P0 BRA `(.L_x_1) ;  /* 0xfffffffc00d80947 */ /* 0x002fea000383ffff */
.L_x_0:
[----:B------:R-:W1:Y:S01]  /*0200*/  LDS R7, [UR6] ;  /* 0x00000006ff077984 */ /* 0x000e620008000800 */
[----:B------:R-:W-:Y:S01]  /*0210*/  IMAD.MOV.U32 R0, RZ, RZ, 0x3bbb989d ;  /* 0x3bbb989dff007424 */ /* 0x000fe200078e00ff */
[----:B------:R-:W2:Y:S01]  /*0220*/  LDCU UR6, c[0x0][0x390] ;  /* 0x00007200ff0677ac */ /* 0x000ea20008000800 */
[----:B------:R-:W-:Y:S01]  /*0230*/  IMAD.MOV.U32 R9, RZ, RZ, 0x437c0000 ;  /* 0x437c0000ff097424 */ /* 0x000fe200078e00ff */
[----:B------:R-:W3:Y:S01]  /*0240*/  S2UR UR5, SR_CgaCtaId ;  /* 0x00000000000579c3 */ /* 0x000ee20000008800 */
[----:B------:R-:W-:Y:S01]  /*0250*/  UMOV UR4, 0x400 ;  /* 0x0000040000047882 */ /* 0x000fe20000000000 */
[----:B--2---:R-:W-:Y:S02]  /*0260*/  UISETP.GE.AND UP0, UPT, UR6, 0x2, UPT ;  /* 0x000000020600788c */ /* 0x004fe4000bf06270 */
[----:B---3--:R-:W-:Y:S01]  /*0270*/  ULEA UR4, UR5, UR4, 0x18 ;  /* 0x0000000405047291 */ /* 0x008fe2000f8ec0ff */
[----:B-1----:R-:W-:-:S04]  /*0280*/  FADD R7, R4, -R7 ;  /* 0x8000000704077221 */ /* 0x002fc80000000000 */
[----:B------:R-:W-:-:S04]  /*0290*/  FFMA.SAT R0, R7, R0, 0.5 ;  /* 0x3f00000007007423 */ /* 0x000fc80000002000 */
[----:B------:R-:W-:-:S04]  /*02a0*/  FFMA.RM R0, R0, R9, 12582913 ;  /* 0x4b40000100007423 */ /* 0x000fc80000004009 */
[C---:B0-----:R-:W-:Y:S01]  /*02b0*/  FADD R4, R0.reuse, -12583039 ;  /* 0xcb40007f00047421 */ /* 0x041fe20000000000 */
[----:B------:R-:W-:-:S03]  /*02c0*/  IMAD.SHL.U32 R0, R0, 0x800000, RZ ;  /* 0x0080000000007824 */ /* 0x000fc600078e00ff */
[----:B------:R-:W-:-:S04]  /*02d0*/  FFMA R4, R7, 1.4426950216293334961, -R4 ;  /* 0x3fb8aa3b07047823 */ /* 0x000fc80000000804 */
[----:B------:R-:W-:-:S04]  /*02e0*/  FFMA R4, R7, 1.925963033500011079e-08, R4 ;  /* 0x32a5706007047823 */ /* 0x000fc80000000004 */
[----:B------:R-:W0:Y:S02]  /*02f0*/  MUFU.EX2 R7, R4 ;  /* 0x0000000400077308 */ /* 0x000e240000000800 */
[----:B0-----:R-:W-:-:S05]  /*0300*/  FMUL R0, R0, R7 ;  /* 0x0000000700007220 */ /* 0x001fca0000400000 */
[----:B------:R0:W-:Y:S01]  /*0310*/  STS [R3], R0 ;  /* 0x0000000003007388 */ /* 0x0001e20000000800 */
[----:B------:R-:W-:Y:S06]  /*0320*/  BAR.SYNC.DEFER_BLOCKING 0x0 ;  /* 0x0000000000007b1d */ /* 0x000fec0000010000 */
[----:B------:R-:W-:Y:S05]  /*0330*/  BRA.U !UP0, `(.L_x_2) ;  /* 0x0000000108287547 */ /* 0x000fea000b800000 */
.L_x_3:
[----:B------:R-:W-:-:S13]  /*0340*/  ISETP.GE.AND P0, PT, R2, R5, PT ;  /* 0x000000050200720c */ /* 0x000fda0003f06270 */
[----:B------:R-:W-:Y:S01]  /*0350*/  @!P0 IMAD R4, R5, 0x4, R3 ;  /* 0x0000000405048824 */ /* 0x000fe200078e0203 */
[----:B------:R-:W-:Y:S05]  /*0360*/  @!P0 LDS R7, [R3] ;  /* 0x0000000003078984 */ /* 0x000fea0000000800 */
[----:B------:R-:W1:Y:S02]  /*0370*/  @!P0 LDS R4, [R4] ;  /* 0x0000000004048984 */ /* 0x000e640000000800 */
[----:B-1----:R-:W-:-:S05]  /*0380*/  @!P0 FADD R6, R4, R7 ;  /* 0x0000000704068221 */ /* 0x002fca0000000000 */
[----:B------:R1:W-:Y:S01]  /*0390*/  @!P0 STS [R3], R6 ;  /* 0x0000000603008388 */ /* 0x0003e20000000800 */
[----:B------:R-:W-:Y:S01]  /*03a0*/  BAR.SYNC.DEFER_BLOCKING 0x0 ;  /* 0x0000000000007b1d */ /* 0x000fe20000010000 */
[----:B------:R-:W-:Y:S02]  /*03b0*/  ISETP.GT.U32.AND P0, PT, R5, 0x1, PT ;  /* 0x000000010500780c */ /* 0x000fe40003f04070 */
[----:B------:R-:W-:-:S11]  /*03c0*/  SHF.R.U32.HI R5, RZ, 0x1, R5 ;  /* 0x00000001ff057819 */ /* 0x000fd60000011605 */
[----:B-1----:R-:W-:Y:S05]  /*03d0*/  @P0 BRA `(.L_x_3) ;  /* 0xfffffffc00d80947 */ /* 0x002fea000383ffff */
.L_x_2:
[----:B0-----:R-:W0:Y:S01]  /*03e0*/  LDS R3, [UR4] ;  /* 0x00000004ff037984 */ /* 0x001e220008000800 */
[----:B------:R-:W-:Y:S01]  /*03f0*/  BSSY.RECONVERGENT B0, `(.L_x_4) ;  /* 0x000000c000007945 */ /* 0x000fe20003800200 */
[----:B0-----:R-:W0:Y:S08]  /*0400*/  MUFU.RCP R4, R3 ;  /* 0x0000000300047308 */ /* 0x001e300000001000 */
[----:B------:R-:W1:Y:S01]  /*0410*/  FCHK P0, R0, R3 ;  /* 0x0000000300007302 */ /* 0x000e620000000000 */
[----:B0-----:R-:W-:-:S04]  /*0420*/  FFMA R5, -R3, R4, 1 ;  /* 0x3f80000003057423 */ /* 0x001fc80000000104 */
[----:B------:R-:W-:-:S04]  /*0430*/  FFMA R5, R4, R5, R4 ;  /* 0x0000000504057223 */ /* 0x000fc80000000004 */
[----:B------:R-:W-:-:S04]  /*0440*/  FFMA R4, R0, R5, RZ ;  /* 0x0000000500047223 */ /* 0x000fc800000000ff */
[----:B------:R-:W-:-:S04]  /*0450*/  FFMA R6, -R3, R4, R0 ;  /* 0x0000000403067223 */ /* 0x000fc80000000100 */
[----:B------:R-:W-:Y:S01]  /*0460*/  FFMA R7, R5, R6, R4 ;  /* 0x0000000605077223 */ /* 0x000fe20000000004 */
[----:B-1----:R-:W-:Y:S06]  /*0470*/  @!P0 BRA `(.L_x_5) ;  /* 0x00000000000c8947 */ /* 0x002fec0003800000 */
[----:B------:R-:W-:-:S07]  /*0480*/  MOV R4, 0x4a0 ;  /* 0x000004a000047802 */ /* 0x000fce0000000f00 */
[----:B------:R-:W-:Y:S05]  /*0490*/  CALL.REL.NOINC `($__internal_0_$__cuda_sm3x_div_rn_noftz_f32_slowpath) ;  /* 0x0000000000187944 */ /* 0x000fea0003c00000 */
[----:B------:R-:W-:-:S07]  /*04a0*/  IMAD.MOV.U32 R7, RZ, RZ, R0 ;  /* 0x000000ffff077224 */ /* 0x000fce00078e0000 */
.L_x_5:
[----:B------:R-:W-:Y:S05]  /*04b0*/  BSYNC.RECONVERGENT B0 ;  /* 0x0000000000007941 */ /* 0x000fea0003800200 */
.L_x_4:
[----:B------:R-:W0:Y:S02]  /*04c0*/  LDC.64 R4, c[0x0][0x388] ;  /* 0x0000e200ff047b82 */ /* 0x000e240000000a00 */
[----:B0-----:R-:W-:-:S05]  /*04d0*/  IMAD.WIDE.U32 R2, R2, 0x4, R4 ;  /* 0x0000000402027825 */ /* 0x001fca00078e0004 */
[----:B------:R-:W-:Y:S01]  /*04e0*/  STG.E desc[UR8][R2.64], R7 ;  /* 0x0000000702007986 */ /* 0x000fe2000c101908 */
[----:B------:R-:W-:Y:S05]  /*04f0*/  EXIT ;  /* 0x000000000000794d */ /* 0x000fea0003800000 */
        .weak           $__internal_0_$__cuda_sm3x_div_rn_noftz_f32_slowpath
        .type           $__internal_0_$__cuda_sm3x_div_rn_noftz_f32_slowpath,@function
        .size           $__internal_0_$__cuda_sm3x_div_rn_noftz_f32_slowpath,(.L_x_32 - $__internal_0_$__cuda_sm3x_div_rn_noftz_f32_slowpath)
$__internal_0_$__cuda_sm3x_div_rn_noftz_f32_slowpath:
[--C-:B------:R-:W-:Y:S01]  /*0500*/  SHF.R.U32.HI R6, RZ, 0x17, R3.reuse ;  /* 0x00000017ff067819 */ /* 0x100fe20000011603 */
[----:B------:R-:W-:Y:S01]  /*0510*/  BSSY.RECONVERGENT B1, `(.L_x_6) ;  /* 0x0000064000017945 */ /* 0x000fe20003800200 */
[--C-:B------:R-:W-:Y:S01]  /*0520*/  SHF.R.U32.HI R5, RZ, 0x17, R0.reuse ;  /* 0x00000017ff057819 */ /* 0x100fe20000011600 */
[----:B------:R-:W-:Y:S01]  /*0530*/  IMAD.MOV.U32 R7, RZ, RZ, R0 ;  /* 0x000000ffff077224 */ /* 0x000fe200078e0000 */
[----:B------:R-:W-:Y:S01]  /*0540*/  LOP3.LUT R6, R6, 0xff, RZ, 0xc0, !PT ;  /* 0x000000ff06067812 */ /* 0x000fe200078ec0ff */
[----:B------:R-:W-:Y:S01]  /*0550*/  IMAD.MOV.U32 R8, RZ, RZ, R3 ;  /* 0x000000ffff087224 */ /* 0x000fe200078e0003 */
[----:B------:R-:W-:-:S03]  /*0560*/  LOP3.LUT R5, R5, 0xff, RZ, 0xc0, !PT ;  /* 0x000000ff05057812 */ /* 0x000fc600078ec0ff */
[----:B------:R-:W-:Y:S02]  /*0570*/  VIADD R11, R6, 0xffffffff ;  /* 0xffffffff060b7836 */ /* 0x000fe40000000000 */
[----:B------:R-:W-:-:S03]  /*0580*/  VIADD R10, R5, 0xffffffff ;  /* 0xffffffff050a7836 */ /* 0x000fc60000000000 */
[----:B------:R-:W-:-:S04]  /*0590*/  ISETP.GT.U32.AND P0, PT, R11, 0xfd, PT ;  /* 0x000000fd0b00780c */ /* 0x000fc80003f04070 */
[----:B------:R-:W-:-:S13]  /*05a0*/  ISETP.GT.U32.OR P0, PT, R10, 0xfd, P0 ;  /* 0x000000fd0a00780c */ /* 0x000fda0000704470 */
[----:B------:R-:W-:Y:S01]  /*05b0*/  @!P0 IMAD.MOV.U32 R9, RZ, RZ, RZ ;  /* 0x000000ffff098224 */ /* 0x000fe200078e00ff */
[----:B------:R-:W-:Y:S06]  /*05c0*/  @!P0 BRA `(.L_x_7) ;  /* 0x00000000005c8947 */ /* 0x000fec0003800000 */
[----:B------:R-:W-:Y:S02]  /*05d0*/  FSETP.GTU.FTZ.AND P0, PT, |R0|, +INF , PT ;  /* 0x7f8000000000780b */ /* 0x000fe40003f1c200 */
[----:B------:R-:W-:-:S04]  /*05e0*/  FSETP.GTU.FTZ.AND P1, PT, |R3|, +INF , PT ;  /* 0x7f8000000300780b */ /* 0x000fc80003f3c200 */
[----:B------:R-:W-:-:S13]  /*05f0*/  PLOP3.LUT P0, PT, P0, P1, PT, 0xf8, 0x8f ;  /* 0x00000000008f781c */ /* 0x000fda0000703f70 */
[----:B------:R-:W-:Y:S05]  /*0600*/  @P0 BRA `(.L_x_8) ;  /* 0x00000004004c0947 */ /* 0x000fea0003800000 */
[----:B------:R-:W-:-:S13]  /*0610*/  LOP3.LUT P0, RZ, R8, 0x7fffffff, R7, 0xc8, !PT ;  /* 0x7fffffff08ff7812 */ /* 0x000fda000780c807 */
[----:B------:R-:W-:Y:S05]  /*0620*/  @!P0 BRA `(.L_x_9) ;  /* 0x00000004003c8947 */ /* 0x000fea0003800000 */
[C---:B------:R-:W-:Y:S02]  /*0630*/  FSETP.NEU.FTZ.AND P2, PT, |R0|.reuse, +INF , PT ;  /* 0x7f8000000000780b */ /* 0x040fe40003f5d200 */
[----:B------:R-:W-:Y:S02]  /*0640*/  FSETP.NEU.FTZ.AND P1, PT, |R3|, +INF , PT ;  /* 0x7f8000000300780b */ /* 0x000fe40003f3d200 */
[----:B------:R-:W-:-:S11]  /*0650*/  FSETP.NEU.FTZ.AND P0, PT, |R0|, +INF , PT ;  /* 0x7f8000000000780b */ /* 0x000fd60003f1d200 */
[----:B------:R-:W-:Y:S05]  /*0660*/  @!P1 BRA !P2, `(.L_x_9) ;  /* 0x00000004002c9947 */ /* 0x000fea0005000000 */
[----:B------:R-:W-:-:S04]  /*0670*/  LOP3.LUT P2, RZ, R7, 0x7fffffff, RZ, 0xc0, !PT ;  /* 0x7fffffff07ff7812 */ /* 0x000fc8000784c0ff */
[----:B------:R-:W-:-:S13]  /*0680*/  PLOP3.LUT P1, PT, P1, P2, PT, 0x2f, 0xf2 ;  /* 0x0000000000f2781c */ /* 0x000fda0000f24577 */
[----:B------:R-:W-:Y:S05]  /*0690*/  @P1 BRA `(.L_x_10) ;  /* 0x0000000400181947 */ /* 0x000fea0003800000 */
[----:B------:R-:W-:-:S04]  /*06a0*/  LOP3.LUT P1, RZ, R8, 0x7fffffff, RZ, 0xc0, !PT ;  /* 0x7fffffff08ff7812 */ /* 0x000fc8000782c0ff */
[----:B------:R-:W-:-:S13]  /*06b0*/  PLOP3.LUT P0, PT, P0, P1, PT, 0x2f, 0xf2 ;  /* 0x0000000000f2781c */ /* 0x000fda0000702577 */
[----:B------:R-:W-:Y:S05]  /*06c0*/  @P0 BRA `(.L_x_11) ;  /* 0x0000000400000947 */ /* 0x000fea0003800000 */
[----:B------:R-:W-:Y:S02]  /*06d0*/  ISETP.GE.AND P0, PT, R10, RZ, PT ;  /* 0x000000ff0a00720c */ /* 0x000fe40003f06270 */
[----:B------:R-:W-:-:S11]  /*06e0*/  ISETP.GE.AND P1, PT, R11, RZ, PT ;  /* 0x000000ff0b00720c */ /* 0x000fd60003f26270 */
[----:B------:R-:W-:Y:S02]  /*06f0*/  @P0 IMAD.MOV.U32 R9, RZ, RZ, RZ ;  /* 0x000000ffff090224 */ /* 0x000fe400078e00ff */
[----:B------:R-:W-:Y:S01]  /*0700*/  @!P0 FFMA R7, R0, 1.84467440737095516160e+19, RZ ;  /* 0x5f80000000078823 */ /* 0x000fe200000000ff */
[----:B------:R-:W-:Y:S02]  /*0710*/  @!P0 IMAD.MOV.U32 R9, RZ, RZ, -0x40 ;  /* 0xffffffc0ff098424 */ /* 0x000fe400078e00ff */
[----:B------:R-:W-:Y:S02]  /*0720*/  @!P1 FFMA R8, R3, 1.84467440737095516160e+19, RZ ;  /* 0x5f80000003089823 */ /* 0x000fe400000000ff */
[----:B------:R-:W-:-:S07]  /*0730*/  @!P1 VIADD R9, R9, 0x40 ;  /* 0x0000004009099836 */ /* 0x000fce0000000000 */
.L_x_7:
[----:B------:R-:W-:Y:S01]  /*0740*/  LEA R3, R6, 0xc0800000, 0x17 ;  /* 0xc080000006037811 */ /* 0x000fe200078eb8ff */
[----:B------:R-:W-:Y:S01]  /*0750*/  VIADD R5, R5, 0xffffff81 ;  /* 0xffffff8105057836 */ /* 0x000fe20000000000 */
[----:B------:R-:W-:Y:S03]  /*0760*/  BSSY.RECONVERGENT B2, `(.L_x_12) ;  /* 0x0000035000027945 */ /* 0x000fe60003800200 */
[----:B------:R-:W-:Y:S01]  /*0770*/  IMAD.IADD R3, R8, 0x1, -R3 ;  /* 0x0000000108037824 */ /* 0x000fe200078e0a03 */
[C---:B------:R-:W-:Y:S01]  /*0780*/  IADD3 R6, PT, PT, R5.reuse, 0x7f, -R6 ;  /* 0x0000007f05067810 */ /* 0x040fe20007ffe806 */
[----:B------:R-:W-:Y:S02]  /*0790*/  IMAD R0, R5, -0x800000, R7 ;  /* 0xff80000005007824 */ /* 0x000fe400078e0207 */
[----:B------:R-:W0:Y:S01]  /*07a0*/  MUFU.RCP R8, R3 ;  /* 0x0000000300087308 */ /* 0x000e220000001000 */
[----:B------:R-:W-:Y:S01]  /*07b0*/  FADD.FTZ R11, -R3, -RZ ;  /* 0x800000ff030b7221 */ /* 0x000fe20000010100 */
[----:B------:R-:W-:-:S03]  /*07c0*/  IMAD.IADD R6, R6, 0x1, R9 ;  /* 0x0000000106067824 */ /* 0x000fc600078e0209 */
[----:B0-----:R-:W-:-:S04]  /*07d0*/  FFMA R13, R8, R11, 1 ;  /* 0x3f800000080d7423 */ /* 0x001fc8000000000b */
[----:B------:R-:W-:-:S04]  /*07e0*/  FFMA R10, R8, R13, R8 ;  /* 0x0000000d080a7223 */ /* 0x000fc80000000008 */
[----:B------:R-:W-:-:S04]  /*07f0*/  FFMA R7, R0, R10, RZ ;  /* 0x0000000a00077223 */ /* 0x000fc800000000ff */
[----:B------:R-:W-:-:S04]  /*0800*/  FFMA R8, R11, R7, R0 ;  /* 0x000000070b087223 */ /* 0x000fc80000000000 */
[----:B------:R-:W-:-:S04]  /*0810*/  FFMA R7, R10, R8, R7 ;  /* 0x000000080a077223 */ /* 0x000fc80000000007 */
[----:B------:R-:W-:-:S04]  /*0820*/  FFMA R8, R11, R7, R0 ;  /* 0x000000070b087223 */ /* 0x000fc80000000000 */
[----:B------:R-:W-:-:S05]  /*0830*/  FFMA R0, R10, R8, R7 ;  /* 0x000000080a007223 */ /* 0x000fca0000000007 */
[----:B------:R-:W-:-:S04]  /*0840*/  SHF.R.U32.HI R3, RZ, 0x17, R0 ;  /* 0x00000017ff037819 */ /* 0x000fc80000011600 */
[----:B------:R-:W-:-:S05]  /*0850*/  LOP3.LUT R3, R3, 0xff, RZ, 0xc0, !PT ;  /* 0x000000ff03037812 */ /* 0x000fca00078ec0ff */
[----:B------:R-:W-:-:S04]  /*0860*/  IMAD.IADD R9, R3, 0x1, R6 ;  /* 0x0000000103097824 */ /* 0x000fc800078e0206 */
[----:B------:R-:W-:-:S05]  /*0870*/  VIADD R3, R9, 0xffffffff ;  /* 0xffffffff09037836 */ /* 0x000fca0000000000 */
[----:B------:R-:W-:-:S13]  /*0880*/  ISETP.GE.U32.AND P0, PT, R3, 0xfe, PT ;  /* 0x000000fe0300780c */ /* 0x000fda0003f06070 */
[----:B------:R-:W-:Y:S05]  /*0890*/  @!P0 BRA `(.L_x_13) ;  /* 0x0000000000808947 */ /* 0x000fea0003800000 */
[----:B------:R-:W-:-:S13]  /*08a0*/  ISETP.GT.AND P0, PT, R9, 0xfe, PT ;  /* 0x000000fe0900780c */ /* 0x000fda0003f04270 */
[----:B------:R-:W-:Y:S05]  /*08b0*/  @P0 BRA `(.L_x_14) ;  /* 0x00000000006c0947 */ /* 0x000fea0003800000 */
[----:B------:R-:W-:-:S13]  /*08c0*/  ISETP.GE.AND P0, PT, R9, 0x1, PT ;  /* 0x000000010900780c */ /* 0x000fda0003f06270 */
[----:B------:R-:W-:Y:S05]  /*08d0*/  @P0 BRA `(.L_x_15) ;  /* 0x0000000000740947 */ /* 0x000fea0003800000 */
[----:B------:R-:W-:Y:S02]  /*08e0*/  ISETP.GE.AND P0, PT, R9, -0x18, PT ;  /* 0xffffffe80900780c */ /* 0x000fe40003f06270 */
[----:B------:R-:W-:-:S11]  /*08f0*/  LOP3.LUT R0, R0, 0x80000000, RZ, 0xc0, !PT ;  /* 0x8000000000007812 */ /* 0x000fd600078ec0ff */
[----:B------:R-:W-:Y:S05]  /*0900*/  @!P0 BRA `(.L_x_15) ;  /* 0x0000000000688947 */ /* 0x000fea0003800000 */
[CCC-:B------:R-:W-:Y:S01]  /*0910*/  FFMA.RZ R3, R10.reuse, R8.reuse, R7.reuse ;  /* 0x000000080a037223 */ /* 0x1c0fe2000000c007 */
[CCC-:B------:R-:W-:Y:S01]  /*0920*/  FFMA.RM R6, R10.reuse, R8.reuse, R7.reuse ;  /* 0x000000080a067223 */ /* 0x1c0fe20000004007 */
[C---:B------:R-:W-:Y:S02]  /*0930*/  ISETP.NE.AND P2, PT, R9.reuse, RZ, PT ;  /* 0x000000ff0900720c */ /* 0x040fe40003f45270 */
[----:B------:R-:W-:Y:S02]  /*0940*/  ISETP.NE.AND P1, PT, R9, RZ, PT ;  /* 0x000000ff0900720c */ /* 0x000fe40003f25270 */
[----:B------:R-:W-:Y:S01]  /*0950*/  LOP3.LUT R5, R3, 0x7fffff, RZ, 0xc0, !PT ;  /* 0x007fffff03057812 */ /* 0x000fe200078ec0ff */
[----:B------:R-:W-:Y:S01]  /*0960*/  FFMA.RP R3, R10, R8, R7 ;  /* 0x000000080a037223 */ /* 0x000fe20000008007 */
[----:B------:R-:W-:Y:S02]  /*0970*/  VIADD R8, R9, 0x20 ;  /* 0x0000002009087836 */ /* 0x000fe40000000000 */
[----:B------:R-:W-:Y:S01]  /*0980*/  LOP3.LUT R5, R5, 0x800000, RZ, 0xfc, !PT ;  /* 0x0080000005057812 */ /* 0x000fe200078efcff */
[----:B------:R-:W-:Y:S01]  /*0990*/  IMAD.MOV R7, RZ, RZ, -R9 ;  /* 0x000000ffff077224 */ /* 0x000fe200078e0a09 */
[----:B------:R-:W-:-:S02]  /*09a0*/  FSETP.NEU.FTZ.AND P0, PT, R3, R6, PT ;  /* 0x000000060300720b */ /* 0x000fc40003f1d000 */
[----:B------:R-:W-:Y:S02]  /*09b0*/  SHF.L.U32 R8, R5, R8, RZ ;  /* 0x0000000805087219 */ /* 0x000fe400000006ff */
[----:B------:R-:W-:Y:S02]  /*09c0*/  SEL R6, R7, RZ, P2 ;  /* 0x000000ff07067207 */ /* 0x000fe40001000000 */
[----:B------:R-:W-:Y:S02]  /*09d0*/  ISETP.NE.AND P1, PT, R8, RZ, P1 ;  /* 0x000000ff0800720c */ /* 0x000fe40000f25270 */
[----:B------:R-:W-:Y:S02]  /*09e0*/  SHF.R.U32.HI R6, RZ, R6, R5 ;  /* 0x00000006ff067219 */ /* 0x000fe40000011605 */
[----:B------:R-:W-:Y:S02]  /*09f0*/  PLOP3.LUT P0, PT, P0, P1, PT, 0xf8, 0x8f ;  /* 0x00000000008f781c */ /* 0x000fe40000703f70 */
[----:B------:R-:W-:-:S02]  /*0a00*/  SHF.R.U32.HI R8, RZ, 0x1, R6 ;  /* 0x00000001ff087819 */ /* 0x000fc40000011606 */
[----:B------:R-:W-:-:S04]  /*0a10*/  SEL R3, RZ, 0x1, !P0 ;  /* 0x00000001ff037807 */ /* 0x000fc80004000000 */
[----:B------:R-:W-:-:S04]  /*0a20*/  LOP3.LUT R3, R3, 0x1, R8, 0xf8, !PT ;  /* 0x0000000103037812 */ /* 0x000fc800078ef808 */
[----:B------:R-:W-:-:S05]  /*0a30*/  LOP3.LUT R3, R3, R6, RZ, 0xc0, !PT ;  /* 0x0000000603037212 */ /* 0x000fca00078ec0ff */
[----:B------:R-:W-:-:S05]  /*0a40*/  IMAD.IADD R3, R8, 0x1, R3 ;  /* 0x0000000108037824 */ /* 0x000fca00078e0203 */
[----:B------:R-:W-:Y:S01]  /*0a50*/  LOP3.LUT R0, R3, R0, RZ, 0xfc, !PT ;  /* 0x0000000003007212 */ /* 0x000fe200078efcff */
[----:B------:R-:W-:Y:S06]  /*0a60*/  BRA `(.L_x_15) ;  /* 0x0000000000107947 */ /* 0x000fec0003800000 */
.L_x_14:
[----:B------:R-:W-:-:S04]  /*0a70*/  LOP3.LUT R0, R0, 0x80000000, RZ, 0xc0, !PT ;  /* 0x8000000000007812 */ /* 0x000fc800078ec0ff */
[----:B------:R-:W-:Y:S01]  /*0a80*/  LOP3.LUT R0, R0, 0x7f800000, RZ, 0xfc, !PT ;  /* 0x7f80000000007812 */ /* 0x000fe200078efcff */
[----:B------:R-:W-:Y:S06]  /*0a90*/  BRA `(.L_x_15) ;  /* 0x0000000000047947 */ /* 0x000fec0003800000 */
.L_x_13:
[----:B------:R-:W-:-:S07]  /*0aa0*/  IMAD R0, R6, 0x800000, R0 ;  /* 0x0080000006007824 */ /* 0x000fce00078e0200 */
.L_x_15:
[----:B------:R-:W-:Y:S05]  /*0ab0*/  BSYNC.RECONVERGENT B2 ;  /* 0x0000000000027941 */ /* 0x000fea0003800200 */
.L_x_12:
[----:B------:R-:W-:Y:S05]  /*0ac0*/  BRA `(.L_x_16) ;  /* 0x0000000000207947 */ /* 0x000fea0003800000 */
.L_x_11:
[----:B------:R-:W-:-:S04]  /*0ad0*/  LOP3.LUT R0, R8, 0x80000000, R7, 0x48, !PT ;  /* 0x8000000008007812 */ /* 0x000fc800078e4807 */
[----:B------:R-:W-:Y:S01]  /*0ae0*/  LOP3.LUT R0, R0, 0x7f800000, RZ, 0xfc, !PT ;  /* 0x7f80000000007812 */ /* 0x000fe200078efcff */
[----:B------:R-:W-:Y:S06]  /*0af0*/  BRA `(.L_x_16) ;  /* 0x0000000000147947 */ /* 0x000fec0003800000 */
.L_x_10:
[----:B------:R-:W-:Y:S01]  /*0b00*/  LOP3.LUT R0, R8, 0x80000000, R7, 0x48, !PT ;  /* 0x8000000008007812 */ /* 0x000fe200078e4807 */
[----:B------:R-:W-:Y:S06]  /*0b10*/  BRA `(.L_x_16) ;  /* 0x00000000000c7947 */ /* 0x000fec0003800000 */
.L_x_9:
[----:B------:R-:W0:Y:S01]  /*0b20*/  MUFU.RSQ R0, -QNAN ;  /* 0xffc0000000007908 */ /* 0x000e220000001400 */
[----:B------:R-:W-:Y:S05]  /*0b30*/  BRA `(.L_x_16) ;  /* 0x0000000000047947 */ /* 0x000fea0003800000 */
.L_x_8:
[----:B------:R-:W-:-:S07]  /*0b40*/  FADD.FTZ R0, R0, R3 ;  /* 0x0000000300007221 */ /* 0x000fce0000010000 */
.L_x_16:
[----:B------:R-:W-:Y:S05]  /*0b50*/  BSYNC.RECONVERGENT B1 ;  /* 0x0000000000017941 */ /* 0x000fea0003800200 */
.L_x_6:
[----:B------:R-:W-:-:S04]  /*0b60*/  IMAD.MOV.U32 R5, RZ, RZ, 0x0 ;  /* 0x00000000ff057424 */ /* 0x000fc800078e00ff */
[----:B0-----:R-:W-:Y:S05]  /*0b70*/  RET.REL.NODEC R4 `(_Z14softmax_2_cudaPfS_i) ;  /* 0xfffffff404207950 */ /* 0x001fea0003c3ffff */
.L_x_17:
[----:B------:R-:W-:-:S00]  /*0b80*/  BRA `(.L_x_17) ;  /* 0xfffffffc00fc7947 */ /* 0x000fc0000383ffff */
[----:B------:R-:W-:-:S00]  /*0b90*/  NOP ;  /* 0x0000000000007918 */ /* 0x000fc00000000000 */
        /* <DEDUP_REMOVED lines=14> */
.L_x_32:


//--------------------- .text._Z12addmm_1_cudaPKfS0_S0_Pfii --------------------------
	.section	.text._Z12addmm_1_cudaPKfS0_S0_Pfii,"ax",@progbits
	.align	128
        .global         _Z12addmm_1_cudaPKfS0_S0_Pfii
        .type           _Z12addmm_1_cudaPKfS0_S0_Pfii,@function
        .size           _Z12addmm_1_cudaPKfS0_S0_Pfii,(.L_x_34 - _Z12addmm_1_cudaPKfS0_S0_Pfii)
        .other          _Z12addmm_1_cudaPKfS0_S0_Pfii,@"STO_CUDA_ENTRY STV_DEFAULT"
_Z12addmm_1_cudaPKfS0_S0_Pfii:
.text._Z12addmm_1_cudaPKfS0_S0_Pfii:
[----:B------:R-:W-:Y:S01]  /*0000*/  LDC R1, c[0x0][0x37c] ;  /* 0x0000df00ff017b82 */ /* 0x000fe20000000800 */
[----:B------:R-:W0:Y:S07]  /*0010*/  S2R R3, SR_TID.X ;  /* 0x0000000000037919 */ /* 0x000e2e0000002100 */
[----:B------:R-:W0:Y:S01]  /*0020*/  S2UR UR4, SR_CTAID.X ;  /* 0x00000000000479c3 */ /* 0x000e220000002500 */
[----:B------:R-:W1:Y:S07]  /*0030*/  LDCU UR5, c[0x0][0x3a0] ;  /* 0x00007400ff0577ac */ /* 0x000e6e0008000800 */
[----:B------:R-:W0:Y:S02]  /*0040*/  LDC R0, c[0x0][0x360] ;  /* 0x0000d800ff007b82 */ /* 0x000e240000000800 */
[----:B0-----:R-:W-:-:S05]  /*0050*/  IMAD R0, R0, UR4, R3 ;  /* 0x0000000400007c24 */ /* 0x001fca000f8e0203 */
[----:B-1----:R-:W-:-:S13]  /*0060*/  ISETP.GE.AND P0, PT, R0, UR5, PT ;  /* 0x0000000500007c0c */ /* 0x002fda000bf06270 */
[----:B------:R-:W-:Y:S05]  /*0070*/  @P0 EXIT ;  /* 0x000000000000094d */ /* 0x000fea0003800000 */
[----:B------:R-:W0:Y:S01]  /*0080*/  LDC.64 R2, c[0x0][0x390] ;  /* 0x0000e400ff027b82 */ /* 0x000e220000000a00 */
[----:B------:R-:W1:Y:S01]  /*0090*/  LDCU.64 UR16, c[0x0][0x358] ;  /* 0x00006b00ff1077ac */ /* 0x000e620008000a00 */
[----:B------:R-:W2:Y:S01]  /*00a0*/  LDCU UR8, c[0x0][0x3a4] ;  /* 0x00007480ff0877ac */ /* 0x000ea20008000800 */
[----:B0-----:R-:W-:-:S05]  /*00b0*/  IMAD.WIDE R2, R0, 0x4, R2 ;  /* 0x0000000400027825 */ /* 0x001fca00078e0202 */
[----:B-1----:R0:W5:Y:S01]  /*00c0*/  LDG.E R15, desc[UR16][R2.64] ;  /* 0x00000010020f7981 */ /* 0x002162000c1e1900 */
[----:B--2---:R-:W-:-:S09]  /*00d0*/  UISETP.GE.AND UP0, UPT, UR8, 0x1, UPT ;  /* 0x000000010800788c */ /* 0x004fd2000bf06270 */
[----:B0-----:R-:W-:Y:S05]  /*00e0*/  BRA.U !UP0, `(.L_x_18) ;  /* 0x00000009085c7547 */ /* 0x001fea000b800000 */
[----:B------:R-:W-:Y:S01]  /*00f0*/  UISETP.GE.U32.AND UP1, UPT, UR8, 0x10, UPT ;  /* 0x000000100800788c */ /* 0x000fe2000bf26070 */
[----:B------:R-:W-:Y:S01]  /*0100*/  HFMA2 R8, -RZ, RZ, 0, 0 ;  /* 0x00000000ff087431 */ /* 0x000fe200000001ff */
[----:B------:R-:W-:Y:S02]  /*0110*/  ULOP3.LUT UR9, UR8, 0xf, URZ, 0xc0, !UPT ;  /* 0x0000000f08097892 */ /* 0x000fe4000f8ec0ff */
[----:B------:R-:W-:Y:S02]  /*0120*/  IMAD R7, R0, UR8, RZ ;  /* 0x0000000800077c24 */ /* 0x000fe4000f8e02ff */
[----:B------:R-:W-:-:S03]  /*0130*/  UISETP.NE.AND UP0, UPT, UR9, URZ, UPT ;  /* 0x000000ff0900728c */ /* 0x000fc6000bf05270 */
[----:B------:R-:W-:Y:S08]  /*0140*/  BRA.U !UP1, `(.L_x_19) ;  /* 0x0000000509107547 */ /* 0x000ff0000b800000 */
[----:B------:R-:W0:Y:S01]  /*0150*/  LDCU.128 UR12, c[0x0][0x380] ;  /* 0x00007000ff0c77ac */ /* 0x000e220008000c00 */
[----:B------:R-:W-:Y:S01]  /*0160*/  MOV R6, R7 ;  /* 0x0000000700067202 */ /* 0x000fe20000000f00 */
[----:B------:R-:W-:-:S04]  /*0170*/  ULOP3.LUT UR10, UR8, 0x7ffffff0, URZ, 0xc0, !UPT ;  /* 0x7ffffff0080a7892 */ /* 0x000fc8000f8ec0ff */
[----:B------:R-:W-:Y:S02]  /*0180*/  UIADD3 UR11, UPT, UPT, -UR10, URZ, URZ ;  /* 0x000000ff0a0b7290 */ /* 0x000fe4000fffe1ff */
[----:B------:R-:W-:Y:S01]  /*0190*/  MOV R8, UR10 ;  /* 0x0000000a00087c02 */ /* 0x000fe20008000f00 */
[----:B0-----:R-:W-:Y:S02]  /*01a0*/  UIADD3 UR4, UP2, UPT, UR14, 0x20, URZ ;  /* 0x000000200e047890 */ /* 0x001fe4000ff5e0ff */
[----:B------:R-:W-:Y:S02]  /*01b0*/  UIADD3 UR6, UP1, UPT, UR12, 0x20, URZ ;  /* 0x000000200c067890 */ /* 0x000fe4000ff3e0ff */
[----:B------:R-:W-:Y:S02]  /*01c0*/  UIADD3.X UR5, UPT, UPT, URZ, UR15, URZ, UP2, !UPT ;  /* 0x0000000fff057290 */ /* 0x000fe400097fe4ff */
[----:B------:R-:W-:Y:S01]  /*01d0*/  MOV R2, UR4 ;  /* 0x0000000400027c02 */ /* 0x000fe20008000f00 */
[----:B------:R-:W-:-:S03]  /*01e0*/  UIADD3.X UR7, UPT, UPT, URZ, UR13, URZ, UP1, !UPT ;  /* 0x0000000dff077290 */ /* 0x000fc60008ffe4ff */
[----:B------:R-:W-:-:S09]  /*01f0*/  MOV R3, UR5 ;  /* 0x0000000500037c02 */ /* 0x000fd20008000f00 */
.L_x_20:
[----:B------:R-:W-:Y:S01]  /*0200*/  MOV R4, UR6 ;  /* 0x0000000600047c02 */ /* 0x000fe20008000f00 */
[----:B------:R-:W2:Y:S01]  /*0210*/  LDG.E R17, desc[UR16][R2.64+-0x20] ;  /* 0xffffe01002117981 */ /* 0x000ea2000c1e1900 */
[----:B------:R-:W-:-:S03]  /*0220*/  MOV R5, UR7 ;  /* 0x0000000700057c02 */ /* 0x000fc60008000f00 */
[----:B------:R-:W3:Y:S01]  /*0230*/  LDG.E R25, desc[UR16][R2.64+-0x1c] ;  /* 0xffffe41002197981 */ /* 0x000ee2000c1e1900 */
[----:B------:R-:W-:-:S03]  /*0240*/  IMAD.WIDE R4, R6, 0x4, R4 ;  /* 0x0000000406047825 */ /* 0x000fc600078e0204 */
[----:B------:R-:W4:Y:S04]  /*0250*/  LDG.E R19, desc[UR16][R2.64+-0x18] ;  /* 0xffffe81002137981 */ /* 0x000f28000c1e1900 */
[----:B------:R-:W2:Y:S04]  /*0260*/  LDG.E R16, desc[UR16][R4.64+-0x20] ;  /* 0xffffe01004107981 */ /* 0x000ea8000c1e1900 */
[----:B------:R-:W3:Y:S04]  /*0270*/  LDG.E R18, desc[UR16][R4.64+-0x1c] ;  /* 0xffffe41004127981 */ /* 0x000ee8000c1e1900 */
[----:B------:R-:W4:Y:S04]  /*0280*/  LDG.E R20, desc[UR16][R4.64+-0x18] ;  /* 0xffffe81004147981 */ /* 0x000f28000c1e1900 */
        /* <DEDUP_REMOVED lines=9> */
[----:B------:R-:W4:Y:S01]  /*0320*/  LDG.E R14, desc[UR16][R4.64+-0x4] ;  /* 0xfffffc10040e7981 */ /* 0x000f22000c1e1900 */
[----:B--2--5:R-:W-:-:S03]  /*0330*/  FFMA R17, R16, R17, R15 ;  /* 0x0000001110117223 */ /* 0x024fc6000000000f */
[----:B------:R-:W2:Y:S04]  /*0340*/  LDG.E R15, desc[UR16][R2.64] ;  /* 0x00000010020f7981 */ /* 0x000ea8000c1e1900 */
[----:B------:R-:W2:Y:S01]  /*0350*/  LDG.E R16, desc[UR16][R4.64] ;  /* 0x0000001004107981 */ /* 0x000ea2000c1e1900 */
[----:B---3--:R-:W-:-:S03]  /*0360*/  FFMA R25, R18, R25, R17 ;  /* 0x0000001912197223 */ /* 0x008fc60000000011 */
[----:B------:R-:W3:Y:S01]  /*0370*/  LDG.E R17, desc[UR16][R2.64+0x4] ;  /* 0x0000041002117981 */ /* 0x000ee2000c1e1900 */
[----:B----4-:R-:W-:-:S03]  /*0380*/  FFMA R26, R20, R19, R25 ;  /* 0x00000013141a7223 */ /* 0x010fc60000000019 */
[----:B------:R-:W3:Y:S04]  /*0390*/  LDG.E R18, desc[UR16][R4.64+0x4] ;  /* 0x0000041004127981 */ /* 0x000ee8000c1e1900 */
[----:B------:R-:W4:Y:S01]  /*03a0*/  LDG.E R20, desc[UR16][R2.64+0x8] ;  /* 0x0000081002147981 */ /* 0x000f22000c1e1900 */
[----:B------:R-:W-:-:S03]  /*03b0*/  FFMA R25, R21, R22, R26 ;  /* 0x0000001615197223 */ /* 0x000fc6000000001a */
[----:B------:R-:W4:Y:S04]  /*03c0*/  LDG.E R19, desc[UR16][R4.64+0x8] ;  /* 0x0000081004137981 */ /* 0x000f28000c1e1900 */
        /* <DEDUP_REMOVED lines=9> */
[----:B------:R-:W4:Y:S04]  /*0460*/  LDG.E R11, desc[UR16][R2.64+0x18] ;  /* 0x00001810020b7981 */ /* 0x000f28000c1e1900 */
[----:B------:R-:W4:Y:S04]  /*0470*/  LDG.E R12, desc[UR16][R4.64+0x18] ;  /* 0x00001810040c7981 */ /* 0x000f28000c1e1900 */
[----:B------:R-:W4:Y:S04]  /*0480*/  LDG.E R25, desc[UR16][R4.64+0x1c] ;  /* 0x00001c1004197981 */ /* 0x000f28000c1e1900 */
[----:B------:R0:W4:Y:S01]  /*0490*/  LDG.E R26, desc[UR16][R2.64+0x1c] ;  /* 0x00001c10021a7981 */ /* 0x000122000c1e1900 */
[----:B------:R-:W-:Y:S01]  /*04a0*/  FFMA R13, R14, R13, R27 ;  /* 0x0000000d0e0d7223 */ /* 0x000fe2000000001b */
[----:B------:R-:W-:-:S04]  /*04b0*/  UIADD3 UR11, UPT, UPT, UR11, 0x10, URZ ;  /* 0x000000100b0b7890 */ /* 0x000fc8000fffe0ff */
[----:B------:R-:W-:Y:S01]  /*04c0*/  UISETP.NE.AND UP1, UPT, UR11, URZ, UPT ;  /* 0x000000ff0b00728c */ /* 0x000fe2000bf25270 */
[----:B0-----:R-:W-:Y:S02]  /*04d0*/  IADD3 R2, P0, PT, R2, 0x40, RZ ;  /* 0x0000004002027810 */ /* 0x001fe40007f1e0ff */
[----:B------:R-:W-:Y:S02]  /*04e0*/  IADD3 R6, PT, PT, R6, 0x10, RZ ;  /* 0x0000001006067810 */ /* 0x000fe40007ffe0ff */
[----:B------:R-:W-:Y:S01]  /*04f0*/  IADD3.X R3, PT, PT, RZ, R3, RZ, P0, !PT ;  /* 0x00000003ff037210 */ /* 0x000fe200007fe4ff */
[----:B--2---:R-:W-:-:S04]  /*0500*/  FFMA R13, R16, R15, R13 ;  /* 0x0000000f100d7223 */ /* 0x004fc8000000000d */
[----:B---3--:R-:W-:-:S04]  /*0510*/  FFMA R18, R18, R17, R13 ;  /* 0x0000001112127223 */ /* 0x008fc8000000000d */
[----:B----4-:R-:W-:-:S04]  /*0520*/  FFMA R18, R19, R20, R18 ;  /* 0x0000001413127223 */ /* 0x010fc80000000012 */
[----:B------:R-:W-:-:S04]  /*0530*/  FFMA R18, R21, R22, R18 ;  /* 0x0000001615127223 */ /* 0x000fc80000000012 */
[----:B------:R-:W-:-:S04]  /*0540*/  FFMA R18, R23, R24, R18 ;  /* 0x0000001817127223 */ /* 0x000fc80000000012 */
[----:B------:R-:W-:-:S04]  /*0550*/  FFMA R9, R9, R10, R18 ;  /* 0x0000000a09097223 */ /* 0x000fc80000000012 */
[----:B------:R-:W-:-:S04]  /*0560*/  FFMA R12, R12, R11, R9 ;  /* 0x0000000b0c0c7223 */ /* 0x000fc80000000009 */
[----:B------:R-:W-:Y:S01]  /*0570*/  FFMA R15, R25, R26, R12 ;  /* 0x0000001a190f7223 */ /* 0x000fe2000000000c */
[----:B------:R-:W-:Y:S06]  /*0580*/  BRA.U UP1, `(.L_x_20) ;  /* 0xfffffffd011c7547 */ /* 0x000fec000b83ffff */
.L_x_19:
[----:B------:R-:W-:Y:S05]  /*0590*/  BRA.U !UP0, `(.L_x_18) ;  /* 0x0000000508307547 */ /* 0x000fea000b800000 */
[----:B------:R-:W-:Y:S02]  /*05a0*/  UISETP.GE.U32.AND UP0, UPT, UR9, 0x8, UPT ;  /* 0x000000080900788c */ /* 0x000fe4000bf06070 */
[----:B------:R-:W-:-:S04]  /*05b0*/  ULOP3.LUT UR5, UR8, 0x7, URZ, 0xc0, !UPT ;  /* 0x0000000708057892 */ /* 0x000fc8000f8ec0ff */
[----:B------:R-:W-:-:S03]  /*05c0*/  UISETP.NE.AND UP1, UPT, UR5, URZ, UPT ;  /* 0x000000ff0500728c */ /* 0x000fc6000bf25270 */
[----:B------:R-:W-:Y:S08]  /*05d0*/  BRA.U !UP0, `(.L_x_21) ;  /* 0x0000000108787547 */ /* 0x000ff0000b800000 */
[----:B------:R-:W0:Y:S01]  /*05e0*/  LDC.64 R2, c[0x0][0x380] ;  /* 0x0000e000ff027b82 */ /* 0x000e220000000a00 */
[----:B------:R-:W-:-:S07]  /*05f0*/  IADD3 R9, PT, PT, R7, R8, RZ ;  /* 0x0000000807097210 */ /* 0x000fce0007ffe0ff */
[----:B------:R-:W1:Y:S01]  /*0600*/  LDC.64 R4, c[0x0][0x388] ;  /* 0x0000e200ff047b82 */ /* 0x000e620000000a00 */
[----:B0-----:R-:W-:-:S05]  /*0610*/  IMAD.WIDE R2, R9, 0x4, R2 ;  /* 0x0000000409027825 */ /* 0x001fca00078e0202 */
[----:B------:R-:W2:Y:S01]  /*0620*/  LDG.E R10, desc[UR16][R2.64] ;  /* 0x00000010020a7981 */ /* 0x000ea2000c1e1900 */
[----:B-1----:R-:W-:-:S03]  /*0630*/  IMAD.WIDE.U32 R4, R8, 0x4, R4 ;  /* 0x0000000408047825 */ /* 0x002fc600078e0004 */
[----:B------:R-:W3:Y:S04]  /*0640*/  LDG.E R13, desc[UR16][R2.64+0x4] ;  /* 0x00000410020d7981 */ /* 0x000ee8000c1e1900 */
        /* <DEDUP_REMOVED lines=14> */
[----:B------:R-:W-:Y:S01]  /*0730*/  IADD3 R8, PT, PT, R8, 0x8, RZ ;  /* 0x0000000808087810 */ /* 0x000fe20007ffe0ff */
[----:B--2--5:R-:W-:-:S04]  /*0740*/  FFMA R10, R10, R11, R15 ;  /* 0x0000000b0a0a7223 */ /* 0x024fc8000000000f */
[----:B---3--:R-:W-:-:S04]  /*0750*/  FFMA R10, R13, R12, R10 ;  /* 0x0000000c0d0a7223 */ /* 0x008fc8000000000a */
[----:B----4-:R-:W-:-:S04]  /*0760*/  FFMA R10, R17, R14, R10 ;  /* 0x0000000e110a7223 */ /* 0x010fc8000000000a */
[----:B------:R-:W-:-:S04]  /*0770*/  FFMA R10, R19, R16, R10 ;  /* 0x00000010130a7223 */ /* 0x000fc8000000000a */
[----:B------:R-:W-:-:S04]  /*0780*/  FFMA R10, R21, R18, R10 ;  /* 0x00000012150a7223 */ /* 0x000fc8000000000a */
[----:B------:R-:W-:-:S04]  /*0790*/  FFMA R23, R23, R20, R10 ;  /* 0x0000001417177223 */ /* 0x000fc8000000000a */
[----:B------:R-:W-:-:S04]  /*07a0*/  FFMA R6, R6, R9, R23 ;  /* 0x0000000906067223 */ /* 0x000fc80000000017 */
[----:B------:R-:W-:-:S07]  /*07b0*/  FFMA R15, R25, R22, R6 ;  /* 0x00000016190f7223 */ /* 0x000fce0000000006 */
.L_x_21:
        /* <DEDUP_REMOVED lines=22> */
[----:B------:R-:W-:-:S07]  /*0920*/  FFMA R15, R17, R14, R6 ;  /* 0x0000000e110f7223 */ /* 0x000fce0000000006 */
.L_x_22:
[----:B------:R-:W-:Y:S05]  /*0930*/  BRA.U !UP1, `(.L_x_18) ;  /* 0x0000000109487547 */ /* 0x000fea000b800000 */
[----:B------:R-:W0:Y:S01]  /*0940*/  LDC.64 R2, c[0x0][0x388] ;  /* 0x0000e200ff027b82 */ /* 0x000e220000000a00 */
[----:B------:R-:W-:Y:S01]  /*0950*/  IADD3 R7, PT, PT, R7, R8, RZ ;  /* 0x0000000807077210 */ /* 0x000fe20007ffe0ff */
[----:B------:R-:W-:-:S06]  /*0960*/  UIADD3 UR4, UPT, UPT, -UR4, URZ, URZ ;  /* 0x000000ff04047290 */ /* 0x000fcc000fffe1ff */
[----:B------:R-:W1:Y:S01]  /*0970*/  LDC.64 R10, c[0x0][0x380] ;  /* 0x0000e000ff0a7b82 */ /* 0x000e620000000a00 */
[----:B0-----:R-:W-:-:S03]  /*0980*/  IMAD.WIDE.U32 R2, R8, 0x4, R2 ;  /* 0x0000000408027825 */ /* 0x001fc600078e0002 */
[----:B------:R-:W-:Y:S02]  /*0990*/  MOV R6, R2 ;  /* 0x0000000200067202 */ /* 0x000fe40000000f00 */
[----:B------:R-:W-:-:S07]  /*09a0*/  MOV R5, R3 ;  /* 0x0000000300057202 */ /* 0x000fce0000000f00 */
.L_x_23:
[----:B-1----:R-:W-:Y:S01]  /*09b0*/  IMAD.WIDE R2, R7, 0x4, R10 ;  /* 0x0000000407027825 */ /* 0x002fe200078e020a */
[----:B------:R-:W-:-:S05]  /*09c0*/  MOV R4, R6 ;  /* 0x0000000600047202 */ /* 0x000fca0000000f00 */
[----:B------:R-:W2:Y:S04]  /*09d0*/  LDG.E R2, desc[UR16][R2.64] ;  /* 0x0000001002027981 */ /* 0x000ea8000c1e1900 */
[----:B------:R0:W2:Y:S01]  /*09e0*/  LDG.E R4, desc[UR16][R4.64] ;  /* 0x0000001004047981 */ /* 0x0000a2000c1e1900 */
[----:B------:R-:W-:Y:S01]  /*09f0*/  UIADD3 UR4, UPT, UPT, UR4, 0x1, URZ ;  /* 0x0000000104047890 */ /* 0x000fe2000fffe0ff */
[----:B------:R-:W-:Y:S02]  /*0a00*/  IADD3 R6, P0, PT, R6, 0x4, RZ ;  /* 0x0000000406067810 */ /* 0x000fe40007f1e0ff */
[----:B------:R-:W-:Y:S01]  /*0a10*/  IADD3 R7, PT, PT, R7, 0x1, RZ ;  /* 0x0000000107077810 */ /* 0x000fe20007ffe0ff */
[----:B------:R-:W-:Y:S01]  /*0a20*/  UISETP.NE.AND UP0, UPT, UR4, URZ, UPT ;  /* 0x000000ff0400728c */ /* 0x000fe2000bf05270 */
[----:B0-----:R-:W-:Y:S01]  /*0a30*/  IADD3.X R5, PT, PT, RZ, R5, RZ, P0, !PT ;  /* 0x00000005ff057210 */ /* 0x001fe200007fe4ff */
[----:B--2--5:R-:W-:-:S07]  /*0a40*/  FFMA R15, R2, R4, R15 ;  /* 0x00000004020f7223 */ /* 0x024fce000000000f */
[----:B------:R-:W-:Y:S05]  /*0a50*/  BRA.U UP0, `(.L_x_23) ;  /* 0xfffffffd00d47547 */ /* 0x000fea000b83ffff */
.L_x_18:
[----:B------:R-:W0:Y:S02]  /*0a60*/  LDC.64 R2, c[0x0][0x398] ;  /* 0x0000e600ff027b82 */ /* 0x000e240000000a00 */
[----:B0-----:R-:W-:-:S05]  /*0a70*/  IMAD.WIDE R2, R0, 0x4, R2 ;  /* 0x0000000400027825 */ /* 0x001fca00078e0202 */
[----:B-----5:R-:W-:Y:S01]  /*0a80*/  STG.E desc[UR16][R2.64], R15 ;  /* 0x0000000f02007986 */ /* 0x020fe2000c101910 */
[----:B------:R-:W-:Y:S05]  /*0a90*/  EXIT ;  /* 0x000000000000794d */ /* 0x000fea0003800000 */
.L_x_24:
        /* <DEDUP_REMOVED lines=14> */
.L_x_34:


//--------------------- .text._Z17fused_tanh_0_cudaPKfS0_S0_Pfii --------------------------
	.section	.text._Z17fused_tanh_0_cudaPKfS0_S0_Pfii,"ax",@progbits
	.align	128
        .global         _Z17fused_tanh_0_cudaPKfS0_S0_Pfii
        .type           _Z17fused_tanh_0_cudaPKfS0_S0_Pfii,@function
        .size           _Z17fused_tanh_0_cudaPKfS0_S0_Pfii,(.L_x_35 - _Z17fused_tanh_0_cudaPKfS0_S0_Pfii)
        .other          _Z17fused_tanh_0_cudaPKfS0_S0_Pfii,@"STO_CUDA_ENTRY STV_DEFAULT"
_Z17fused_tanh_0_cudaPKfS0_S0_Pfii:
.text._Z17fused_tanh_0_cudaPKfS0_S0_Pfii:
        /* <DEDUP_REMOVED lines=32> */
.L_x_27:
        /* <DEDUP_REMOVED lines=57> */
.L_x_26:
        /* <DEDUP_REMOVED lines=35> */
.L_x_28:
        /* <DEDUP_REMOVED lines=23> */
.L_x_29:
        /* <DEDUP_REMOVED lines=8> */
.L_x_30:
[----:B-1----:R-:W-:Y:S01]  /*09b0*/  IMAD.WIDE R2, R7, 0x4, R10 ;  /* 0x0000000407027825 */ /* 0x002fe200078e020a */
[----:B------:R0:W2:Y:S05]  /*09c0*/  LDG.E R0, desc[UR16][R4.64] ;  /* 0x0000001004007981 */ /* 0x0000aa000c1e1900 */
[----:B------:R-:W2:Y:S01]  /*09d0*/  LDG.E R2, desc[UR16][R2.64] ;  /* 0x0000001002027981 */ /* 0x000ea2000c1e1900 */
[----:B------:R-:W-:-:S04]  /*09e0*/  UIADD3 UR4, UPT, UPT, UR4, 0x1, URZ ;  /* 0x0000000104047890 */ /* 0x000fc8000fffe0ff */
[----:B------:R-:W-:Y:S01]  /*09f0*/  UISETP.NE.AND UP0, UPT, UR4, URZ, UPT ;  /* 0x000000ff0400728c */ /* 0x000fe2000bf05270 */
[----:B0-----:R-:W-:Y:S02]  /*0a00*/  IADD3 R4, P0, PT, R4, 0x4, RZ ;  /* 0x0000000404047810 */ /* 0x001fe40007f1e0ff */
[----:B------:R-:W-:Y:S02]  /*0a10*/  IADD3 R7, PT, PT, R7, 0x1, RZ ;  /* 0x0000000107077810 */ /* 0x000fe40007ffe0ff */
[----:B------:R-:W-:Y:S01]  /*0a20*/  IADD3.X R5, PT, PT, RZ, R5, RZ, P0, !PT ;  /* 0x00000005ff057210 */ /* 0x000fe200007fe4ff */
[----:B--2--5:R-:W-:-:S03]  /*0a30*/  FFMA R15, R2, R0, R15 ;  /* 0x00000000020f7223 */ /* 0x024fc6000000000f */
[----:B------:R-:W-:Y:S05]  /*0a40*/  BRA.U UP0, `(.L_x_30) ;  /* 0xfffffffd00d87547 */ /* 0x000fea000b83ffff */
.L_x_25:
[C---:B-----5:R-:W-:Y:S01]  /*0a50*/  FMUL R0, |R15|.reuse, 2.8853900432586669922 ;  /* 0x4038aa3b0f007820 */ /* 0x060fe20000400200 */
[----:B------:R-:W0:Y:S01]  /*0a60*/  LDC.64 R2, c[0x0][0x398] ;  /* 0x0000e600ff027b82 */ /* 0x000e220000000a00 */
[----:B------:R-:W-:Y:S01]  /*0a70*/  MOV R8, 0x3c80f082 ;  /* 0x3c80f08200087802 */ /* 0x000fe20000000f00 */
[----:B------:R-:W-:Y:S02]  /*0a80*/  HFMA2 R5, -RZ, RZ, 1.875, 0 ;  /* 0x3f800000ff057431 */ /* 0x000fe400000001ff */
[C---:B------:R-:W-:Y:S01]  /*0a90*/  FMUL R7, R15.reuse, R15 ;  /* 0x0000000f0f077220 */ /* 0x040fe20000400000 */
[C---:B------:R-:W-:Y:S01]  /*0aa0*/  FSETP.GE.AND P1, PT, |R15|.reuse, 0.60000002384185791016, PT ;  /* 0x3f19999a0f00780b */ /* 0x040fe20003f26200 */
[----:B------:R-:W1:Y:S01]  /*0ab0*/  MUFU.EX2 R0, R0 ;  /* 0x0000000000007308 */ /* 0x000e620000000800 */
[----:B------:R-:W-:Y:S01]  /*0ac0*/  FSETP.GE.AND P0, PT, |R15|, 9.010913848876953125, PT ;  /* 0x41102cb40f00780b */ /* 0x000fe20003f06200 */
[----:B------:R-:W-:Y:S01]  /*0ad0*/  FFMA R8, R7, R8, -0.052303962409496307373 ;  /* 0xbd563cae07087423 */ /* 0x000fe20000000008 */
[----:B-1----:R-:W-:-:S03]  /*0ae0*/  FADD R4, R0, 1 ;  /* 0x3f80000000047421 */ /* 0x002fc60000000000 */
[----:B------:R-:W-:-:S04]  /*0af0*/  FFMA R0, R7, R8, 0.1331529766321182251 ;  /* 0x3e08594107007423 */ /* 0x000fc80000000008 */
[C---:B------:R-:W-:Y:S01]  /*0b00*/  FFMA R0, R7.reuse, R0, -0.33332768082618713379 ;  /* 0xbeaaa9ed07007423 */ /* 0x040fe20000000000 */
[----:B------:R-:W1:Y:S03]  /*0b10*/  MUFU.RCP R4, R4 ;  /* 0x0000000400047308 */ /* 0x000e660000001000 */
[----:B------:R-:W-:Y:S01]  /*0b20*/  FFMA R0, R7, R0, RZ ;  /* 0x0000000007007223 */ /* 0x000fe200000000ff */
[----:B0-----:R-:W-:-:S04]  /*0b30*/  IMAD.WIDE R6, R6, 0x4, R2 ;  /* 0x0000000406067825 */ /* 0x001fc800078e0202 */
[----:B-1----:R-:W-:-:S05]  /*0b40*/  FFMA R5, R4, -2, R5 ;  /* 0xc000000004057823 */ /* 0x002fca0000000005 */
[----:B------:R-:W-:-:S04]  /*0b50*/  FSEL R8, R5, 1, !P0 ;  /* 0x3f80000005087808 */ /* 0x000fc80004000000 */
[--C-:B------:R-:W-:Y:S01]  /*0b60*/  LOP3.LUT R5, R8, 0x80000000, R15.reuse, 0xb8, !PT ;  /* 0x8000000008057812 */ /* 0x100fe200078eb80f */
[----:B------:R-:W-:-:S05]  /*0b70*/  @!P1 FFMA R5, R0, R15, R15 ;  /* 0x0000000f00059223 */ /* 0x000fca000000000f */
[----:B------:R-:W-:Y:S01]  /*0b80*/  STG.E desc[UR16][R6.64], R5 ;  /* 0x0000000506007986 */ /* 0x000fe2000c101910 */
[----:B------:R-:W-:Y:S05]  /*0b90*/  EXIT ;  /* 0x000000000000794d */ /* 0x000fea0003800000 */
.L_x_31:
        /* <DEDUP_REMOVED lines=14> */
.L_x_35:


//--------------------- .nv.shared._Z14softmax_2_cudaPfS_i --------------------------
	.section	.nv.shared._Z14softmax_2_cudaPfS_i,"aw",@nobits
	.sectionflags	@""
	.align	16
	.zero		1024


//--------------------- .nv.shared.reserved.0     --------------------------
	.section	.nv.shared.reserved.0,"aw",@nobits
	.weak		__nv_reservedSMEM_offset_0_alias
	.size		__nv_reservedSMEM_offset_0_alias, 0, 64
	.other		__nv_reservedSMEM_offset_0_alias,@"STO_CUDA_RESERVED_SHARED STV_DEFAULT"
__nv_reservedSMEM_offset_0_alias:
	.zero		0
	.zero		64


//--------------------- .nv.shared._Z12addmm_1_cudaPKfS0_S0_Pfii --------------------------
	.section	.nv.shared._Z12addmm_1_cudaPKfS0_S0_Pfii,"aw",@nobits
	.sectionflags	@""
	.align	16
	.zero		1024


//--------------------- .nv.shared._Z17fused_tanh_0_cudaPKfS0_S0_Pfii --------------------------
	.section	.nv.shared._Z17fused_tanh_0_cudaPKfS0_S0_Pfii,"aw",@nobits
	.sectionflags	@""
	.align	16
	.zero		1024


//--------------------- .nv.constant0._Z14softmax_2_cudaPfS_i --------------------------
	.section	.nv.constant0._Z14softmax_2_cudaPfS_i,"a",@progbits
	.sectionflags	@""
	.align	4
.nv.constant0._Z14softmax_2_cudaPfS_i:
	.zero		916


//--------------------- .nv.constant0._Z12addmm_1_cudaPKfS0_S0_Pfii --------------------------
	.section	.nv.constant0._Z12addmm_1_cudaPKfS0_S0_Pfii,"a",@progbits
	.sectionflags	@""
	.align	4
.nv.constant0._Z12addmm_1_cudaPKfS0_S0_Pfii:
	.zero		936


//--------------------- .nv.constant0._Z17fused_tanh_0_cudaPKfS0_S0_Pfii --------------------------
	.section	.nv.constant0._Z17fused_tanh_0_cudaPKfS0_S0_Pfii,"a",@progbits
	.sectionflags	@""
	.align	4
.nv.constant0._Z17fused_tanh_0_cudaPKfS0_S0_Pfii:
	.zero		936


//--------------------- SYMBOLS --------------------------

	.type		.nv.reservedSmem.offset0,@object
	.size		.nv.reservedSmem.offset0,0x4
	.type		.nv.reservedSmem.cap,@object
	.size		.nv.reservedSmem.cap,0x4
